	.target	sm_100a

	.elftype	@"ET_EXEC"


//--------------------- .note.nv.tkinfo           --------------------------
	.section	.note.nv.tkinfo,"",@"SHT_NOTE"
	.sectionflags	@"SHF_NOTE_NV_TKINFO"
	.tkinfo
        /*0018*/ 	.word	0x00000002
        /*0030*/ 	.string	""
        /*0030*/ 	.string	"ptxas"
        /*0030*/ 	.string	"Cuda compilation tools, release 13.0, V13.0.88"
        /*0030*/ 	.string	"Build cuda_13.0.r13.0/compiler.36424714_0"
        /*0030*/ 	.string	"-arch sm_100a -m 64 "



//--------------------- .note.nv.cuinfo           --------------------------
	.section	.note.nv.cuinfo,"",@"SHT_NOTE"
	.sectionflags	@"SHF_NOTE_NV_CUINFO"
        /*0018*/ 	.short	0x0002
        /*001a*/ 	.short	0x0064
        /*001c*/ 	.short	0x0082
	.zero		2


//--------------------- .nv.info                  --------------------------
	.section	.nv.info,"",@"SHT_CUDA_INFO"
	.align	4


	//----- nvinfo : EIATTR_REGCOUNT
	.align		4
        /*0000*/ 	.byte	0x04, 0x2f
        /*0002*/ 	.short	(.L_16 - .L_15)
	.align		4
.L_15:
        /*0004*/ 	.word	index@(_ZN7cutlass13device_kernelINS_4gemm6kernel13GemmUniversalIN4cute5tupleIJiiiiEEENS1_10collective13CollectiveMmaINS1_35MainloopSm100TmaUmmaWarpSpecializedILi5ELi2ELi4ENS5_IJNS4_1CILi1EEESB_SB_EEEEENS5_IJNSA_ILi64EEENSA_ILi240EEENSA_ILi128EEEEEENS_12float_e4m3_tENS5_IJlSB_lEEESI_SJ_NS4_8TiledMMAINS4_8MMA_AtomIJNS4_10MMA_TraitsINS4_19SM100_MMA_F8F6F4_SSEJSI_SI_fSE_SF_NS4_17integral_constantINS4_4UMMA5MajorELSQ_0EEESR_NSO_INSP_7ScaleInELSS_0EEEST_EEEEEENS4_6LayoutISC_NS5_IJNSA_ILi0EEESX_SX_EEEEENS5_IJNS4_10UnderscoreES10_S10_EEEEENS4_13SM90_TMA_LOADENS4_14ComposedLayoutINS4_7SwizzleILi3ELi4ELi3EEENS4_18smem_ptr_flag_bitsILi8EEENSW_INS5_IJNSA_ILi8EEESG_EEENS5_IJSG_SB_EEEEEEEvNS4_8identityES13_S1D_vS1E_EENS_8epilogue10collective18CollectiveEpilogueINS1G_23Sm100TmaWarpSpecializedILi1ELi1ELi120ELb0ELb0EEEJSH_NS5_IJNSW_ISE_SB_EENSW_ISF_SB_EEEEESI_SJ_SI_SJ_NS1G_6fusion15FusionCallbacksIS1K_NS1O_17LinearCombinationISI_fSI_fLNS_15FloatRoundStyleE2EEESH_S1N_JEEENS4_5SM1004TMEM4LOAD25SM100_TMEM_LOAD_16dp32b8xES13_NS14_INS15_ILi0ELi4ELi3EEES18_NSW_INS5_IJS19_NSA_ILi16EEEEEENS5_IJS1Z_SB_EEEEEEENS4_39AutoVectorizingCopyWithAssumedAlignmentILi128EEENS4_14SM90_TMA_STOREES23_S25_S25_EEEvvEEEEvNT_6ParamsE)
        /*0008*/ 	.word	0x000000ff


	//----- nvinfo : EIATTR_FRAME_SIZE
	.align		4
.L_16:
        /*000c*/ 	.byte	0x04, 0x11
        /*000e*/ 	.short	(.L_18 - .L_17)
	.align		4
.L_17:
        /*0010*/ 	.word	index@($__internal_2_$__cuda_sm10x_tcgen05_guardrail_trap_unallocated_columns_being_dealloced)
        /*0014*/ 	.word	0x00000038


	//----- nvinfo : EIATTR_FRAME_SIZE
	.align		4
.L_18:
        /*0018*/ 	.byte	0x04, 0x11
        /*001a*/ 	.short	(.L_20 - .L_19)
	.align		4
.L_19:
        /*001c*/ 	.word	index@($__internal_1_$__cuda_sm10x_tcgen05_guardrail_trap_phase_invalid_during_alloc)
        /*0020*/ 	.word	0x00000038


	//----- nvinfo : EIATTR_FRAME_SIZE
	.align		4
.L_20:
        /*0024*/ 	.byte	0x04, 0x11
        /*0026*/ 	.short	(.L_22 - .L_21)
	.align		4
.L_21:
        /*0028*/ 	.word	index@($__internal_0_$__cuda_sm10x_tcgen05_guardrail_trap_col_being_dealloced_not_returned_by_alloc)
        /*002c*/ 	.word	0x00000038


	//----- nvinfo : EIATTR_FRAME_SIZE
	.align		4
.L_22:
        /*0030*/ 	.byte	0x04, 0x11
        /*0032*/ 	.short	(.L_24 - .L_23)
	.align		4
.L_23:
        /*0034*/ 	.word	index@(_ZN7cutlass13device_kernelINS_4gemm6kernel13GemmUniversalIN4cute5tupleIJiiiiEEENS1_10collective13CollectiveMmaINS1_35MainloopSm100TmaUmmaWarpSpecializedILi5ELi2ELi4ENS5_IJNS4_1CILi1EEESB_SB_EEEEENS5_IJNSA_ILi64EEENSA_ILi240EEENSA_ILi128EEEEEENS_12float_e4m3_tENS5_IJlSB_lEEESI_SJ_NS4_8TiledMMAINS4_8MMA_AtomIJNS4_10MMA_TraitsINS4_19SM100_MMA_F8F6F4_SSEJSI_SI_fSE_SF_NS4_17integral_constantINS4_4UMMA5MajorELSQ_0EEESR_NSO_INSP_7ScaleInELSS_0EEEST_EEEEEENS4_6LayoutISC_NS5_IJNSA_ILi0EEESX_SX_EEEEENS5_IJNS4_10UnderscoreES10_S10_EEEEENS4_13SM90_TMA_LOADENS4_14ComposedLayoutINS4_7SwizzleILi3ELi4ELi3EEENS4_18smem_ptr_flag_bitsILi8EEENSW_INS5_IJNSA_ILi8EEESG_EEENS5_IJSG_SB_EEEEEEEvNS4_8identityES13_S1D_vS1E_EENS_8epilogue10collective18CollectiveEpilogueINS1G_23Sm100TmaWarpSpecializedILi1ELi1ELi120ELb0ELb0EEEJSH_NS5_IJNSW_ISE_SB_EENSW_ISF_SB_EEEEESI_SJ_SI_SJ_NS1G_6fusion15FusionCallbacksIS1K_NS1O_17LinearCombinationISI_fSI_fLNS_15FloatRoundStyleE2EEESH_S1N_JEEENS4_5SM1004TMEM4LOAD25SM100_TMEM_LOAD_16dp32b8xES13_NS14_INS15_ILi0ELi4ELi3EEES18_NSW_INS5_IJS19_NSA_ILi16EEEEEENS5_IJS1Z_SB_EEEEEEENS4_39AutoVectorizingCopyWithAssumedAlignmentILi128EEENS4_14SM90_TMA_STOREES23_S25_S25_EEEvvEEEEvNT_6ParamsE)
        /*0038*/ 	.word	0x00000038


	//----- nvinfo : EIATTR_MIN_STACK_SIZE
	.align		4
.L_24:
        /*003c*/ 	.byte	0x04, 0x12
        /*003e*/ 	.short	(.L_26 - .L_25)
	.align		4
.L_25:
        /*0040*/ 	.word	index@(_ZN7cutlass13device_kernelINS_4gemm6kernel13GemmUniversalIN4cute5tupleIJiiiiEEENS1_10collective13CollectiveMmaINS1_35MainloopSm100TmaUmmaWarpSpecializedILi5ELi2ELi4ENS5_IJNS4_1CILi1EEESB_SB_EEEEENS5_IJNSA_ILi64EEENSA_ILi240EEENSA_ILi128EEEEEENS_12float_e4m3_tENS5_IJlSB_lEEESI_SJ_NS4_8TiledMMAINS4_8MMA_AtomIJNS4_10MMA_TraitsINS4_19SM100_MMA_F8F6F4_SSEJSI_SI_fSE_SF_NS4_17integral_constantINS4_4UMMA5MajorELSQ_0EEESR_NSO_INSP_7ScaleInELSS_0EEEST_EEEEEENS4_6LayoutISC_NS5_IJNSA_ILi0EEESX_SX_EEEEENS5_IJNS4_10UnderscoreES10_S10_EEEEENS4_13SM90_TMA_LOADENS4_14ComposedLayoutINS4_7SwizzleILi3ELi4ELi3EEENS4_18smem_ptr_flag_bitsILi8EEENSW_INS5_IJNSA_ILi8EEESG_EEENS5_IJSG_SB_EEEEEEEvNS4_8identityES13_S1D_vS1E_EENS_8epilogue10collective18CollectiveEpilogueINS1G_23Sm100TmaWarpSpecializedILi1ELi1ELi120ELb0ELb0EEEJSH_NS5_IJNSW_ISE_SB_EENSW_ISF_SB_EEEEESI_SJ_SI_SJ_NS1G_6fusion15FusionCallbacksIS1K_NS1O_17LinearCombinationISI_fSI_fLNS_15FloatRoundStyleE2EEESH_S1N_JEEENS4_5SM1004TMEM4LOAD25SM100_TMEM_LOAD_16dp32b8xES13_NS14_INS15_ILi0ELi4ELi3EEES18_NSW_INS5_IJS19_NSA_ILi16EEEEEENS5_IJS1Z_SB_EEEEEEENS4_39AutoVectorizingCopyWithAssumedAlignmentILi128EEENS4_14SM90_TMA_STOREES23_S25_S25_EEEvvEEEEvNT_6ParamsE)
        /*0044*/ 	.word	0x00000038
.L_26:


//--------------------- .nv.compat                --------------------------
	.section	.nv.compat,"",@"SHT_CUDA_COMPAT_INFO"
	.align	4
        /*0000*/ 	.byte	0x02, 0x09, 0x01, 0x00, 0x02, 0x02, 0x02, 0x00, 0x02, 0x05, 0x05, 0x00, 0x03, 0x07, 0x01, 0x01
        /*0010*/ 	.byte	0x02, 0x03, 0x01, 0x00, 0x02, 0x06, 0x01, 0x00, 0x04, 0x0b, 0x08, 0x00, 0x09, 0x00, 0x00, 0x00
        /*0020*/ 	.byte	0x00, 0x00, 0x00, 0x00


//--------------------- .nv.info._ZN7cutlass13device_kernelINS_4gemm6kernel13GemmUniversalIN4cute5tupleIJiiiiEEENS1_10collective13CollectiveMmaINS1_35MainloopSm100TmaUmmaWarpSpecializedILi5ELi2ELi4ENS5_IJNS4_1CILi1EEESB_SB_EEEEENS5_IJNSA_ILi64EEENSA_ILi240EEENSA_ILi128EEEEEENS_12float_e4m3_tENS5_IJlSB_lEEESI_SJ_NS4_8TiledMMAINS4_8MMA_AtomIJNS4_10MMA_TraitsINS4_19SM100_MMA_F8F6F4_SSEJSI_SI_fSE_SF_NS4_17integral_constantINS4_4UMMA5MajorELSQ_0EEESR_NSO_INSP_7ScaleInELSS_0EEEST_EEEEEENS4_6LayoutISC_NS5_IJNSA_ILi0EEESX_SX_EEEEENS5_IJNS4_10UnderscoreES10_S10_EEEEENS4_13SM90_TMA_LOADENS4_14ComposedLayoutINS4_7SwizzleILi3ELi4ELi3EEENS4_18smem_ptr_flag_bitsILi8EEENSW_INS5_IJNSA_ILi8EEESG_EEENS5_IJSG_SB_EEEEEEEvNS4_8identityES13_S1D_vS1E_EENS_8epilogue10collective18CollectiveEpilogueINS1G_23Sm100TmaWarpSpecializedILi1ELi1ELi120ELb0ELb0EEEJSH_NS5_IJNSW_ISE_SB_EENSW_ISF_SB_EEEEESI_SJ_SI_SJ_NS1G_6fusion15FusionCallbacksIS1K_NS1O_17LinearCombinationISI_fSI_fLNS_15FloatRoundStyleE2EEESH_S1N_JEEENS4_5SM1004TMEM4LOAD25SM100_TMEM_LOAD_16dp32b8xES13_NS14_INS15_ILi0ELi4ELi3EEES18_NSW_INS5_IJS19_NSA_ILi16EEEEEENS5_IJS1Z_SB_EEEEEEENS4_39AutoVectorizingCopyWithAssumedAlignmentILi128EEENS4_14SM90_TMA_STOREES23_S25_S25_EEEvvEEEEvNT_6ParamsE --------------------------
	.section	.nv.info._ZN7cutlass13device_kernelINS_4gemm6kernel13GemmUniversalIN4cute5tupleIJiiiiEEENS1_10collective13CollectiveMmaINS1_35MainloopSm100TmaUmmaWarpSpecializedILi5ELi2ELi4ENS5_IJNS4_1CILi1EEESB_SB_EEEEENS5_IJNSA_ILi64EEENSA_ILi240EEENSA_ILi128EEEEEENS_12float_e4m3_tENS5_IJlSB_lEEESI_SJ_NS4_8TiledMMAINS4_8MMA_AtomIJNS4_10MMA_TraitsINS4_19SM100_MMA_F8F6F4_SSEJSI_SI_fSE_SF_NS4_17integral_constantINS4_4UMMA5MajorELSQ_0EEESR_NSO_INSP_7ScaleInELSS_0EEEST_EEEEEENS4_6LayoutISC_NS5_IJNSA_ILi0EEESX_SX_EEEEENS5_IJNS4_10UnderscoreES10_S10_EEEEENS4_13SM90_TMA_LOADENS4_14ComposedLayoutINS4_7SwizzleILi3ELi4ELi3EEENS4_18smem_ptr_flag_bitsILi8EEENSW_INS5_IJNSA_ILi8EEESG_EEENS5_IJSG_SB_EEEEEEEvNS4_8identityES13_S1D_vS1E_EENS_8epilogue10collective18CollectiveEpilogueINS1G_23Sm100TmaWarpSpecializedILi1ELi1ELi120ELb0ELb0EEEJSH_NS5_IJNSW_ISE_SB_EENSW_ISF_SB_EEEEESI_SJ_SI_SJ_NS1G_6fusion15FusionCallbacksIS1K_NS1O_17LinearCombinationISI_fSI_fLNS_15FloatRoundStyleE2EEESH_S1N_JEEENS4_5SM1004TMEM4LOAD25SM100_TMEM_LOAD_16dp32b8xES13_NS14_INS15_ILi0ELi4ELi3EEES18_NSW_INS5_IJS19_NSA_ILi16EEEEEENS5_IJS1Z_SB_EEEEEEENS4_39AutoVectorizingCopyWithAssumedAlignmentILi128EEENS4_14SM90_TMA_STOREES23_S25_S25_EEEvvEEEEvNT_6ParamsE,"",@"SHT_CUDA_INFO"
	.sectionflags	@""
	.align	4


	//----- nvinfo : EIATTR_CUDA_API_VERSION
	.align		4
        /*0000*/ 	.byte	0x04, 0x37
        /*0002*/ 	.short	(.L_28 - .L_27)
.L_27:
        /*0004*/ 	.word	0x00000082


	//----- nvinfo : EIATTR_KPARAM_INFO
	.align		4
.L_28:
        /*0008*/ 	.byte	0x04, 0x17
        /*000a*/ 	.short	(.L_30 - .L_29)
.L_29:
        /*000c*/ 	.word	0x00000000
        /*0010*/ 	.short	0x0000
        /*0012*/ 	.short	0x0000
        /*0014*/ 	.byte	0x00, 0xf0, 0x01, 0x20


	//----- nvinfo : EIATTR_AT_ENTRY_FRAGMENTS
	.align		4
.L_30:
        /*0018*/ 	.byte	0x04, 0x4f
        /*001a*/ 	.short	(.L_32 - .L_31)


	//   ....[0]....
.L_31:
        /*001c*/ 	.word	0x00000006


	//----- nvinfo : EIATTR_RESERVED_SMEM_USED
	.align		4
.L_32:
        /*0020*/ 	.byte	0x01, 0x41
	.zero		2


	//----- nvinfo : EIATTR_SPARSE_MMA_MASK
	.align		4
        /*0024*/ 	.byte	0x03, 0x50
        /*0026*/ 	.short	0x0000


	//----- nvinfo : EIATTR_TCGEN05_1CTA_USED
	.align		4
        /*0028*/ 	.byte	0x01, 0x51
	.zero		2


	//----- nvinfo : EIATTR_MAXREG_COUNT
	.align		4
        /*002c*/ 	.byte	0x03, 0x1b
        /*002e*/ 	.short	0x00ff


	//----- nvinfo : EIATTR_NUM_BARRIERS
	.align		4
        /*0030*/ 	.byte	0x02, 0x4c
        /*0032*/ 	.byte	0x07
	.zero		1


	//----- nvinfo : EIATTR_EXTERNS
	.align		4
        /*0034*/ 	.byte	0x04, 0x0f
        /*0036*/ 	.short	(.L_34 - .L_33)


	//   ....[0]....
	.align		4
.L_33:
        /*0038*/ 	.word	index@(__assertfail)


	//----- nvinfo : EIATTR_ANNOTATIONS
	.align		4
.L_34:
        /*003c*/ 	.byte	0x04, 0x55
        /*003e*/ 	.short	(.L_36 - .L_35)


	//   ....[0]....
.L_35:
        /*0040*/ 	.word	0x00000001
        /*0044*/ 	.byte	0x70, 0x04, 0x00, 0x00, 0x01, 0x00, 0x00, 0x00, 0x90, 0x0f, 0x00, 0x00, 0x01, 0x00, 0x00, 0x00
        /* <DEDUP_REMOVED lines=15> */
        /*0144*/ 	.byte	0x50, 0xa1, 0x00, 0x00, 0x01, 0x00, 0x00, 0x00, 0x80, 0xa1, 0x00, 0x00


	//----- nvinfo : EIATTR_MERCURY_ISA_VERSION
	.align		4
.L_36:
        /*0150*/ 	.byte	0x03, 0x5f
        /*0152*/ 	.short	0x0101


	//----- nvinfo : EIATTR_INT_WARP_WIDE_INSTR_OFFSETS
	.align		4
        /*0154*/ 	.byte	0x04, 0x31
        /*0156*/ 	.short	(.L_38 - .L_37)


	//   ....[0]....
.L_37:
        /*0158*/ 	.word	0x00003c20


	//   ....[1]....
        /*015c*/ 	.word	0x00003c50


	//   ....[2]....
        /*0160*/ 	.word	0x00003c70


	//   ....[3]....
        /*0164*/ 	.word	0x00004880


	//   ....[4]....
        /*0168*/ 	.word	0x00004910


	//   ....[5]....
        /*016c*/ 	.word	0x00004970


	//   ....[6]....
        /*0170*/ 	.word	0x000049d0


	//   ....[7]....
        /*0174*/ 	.word	0x00004a30


	//   ....[8]....
        /*0178*/ 	.word	0x00004a70


	//   ....[9]....
        /*017c*/ 	.word	0x00004ae0


	//   ....[10]....
        /*0180*/ 	.word	0x00004b20


	//   ....[11]....
        /*0184*/ 	.word	0x00004b40


	//   ....[12]....
        /*0188*/ 	.word	0x00004ba0


	//   ....[13]....
        /*018c*/ 	.word	0x00004be0


	//   ....[14]....
        /*0190*/ 	.word	0x00004c00


	//   ....[15]....
        /*0194*/ 	.word	0x00004c60


	//   ....[16]....
        /*0198*/ 	.word	0x00004ca0


	//   ....[17]....
        /*019c*/ 	.word	0x00004d10


	//   ....[18]....
        /*01a0*/ 	.word	0x00004d30


	//----- nvinfo : EIATTR_COOP_GROUP_MASK_REGIDS
	.align		4
.L_38:
        /*01a4*/ 	.byte	0x04, 0x29
        /*01a6*/ 	.short	(.L_40 - .L_39)


	//   ....[0]....
.L_39:
        /*01a8*/ 	.word	0xffffffff


	//   ....[1]....
        /*01ac*/ 	.word	0xffffffff


	//   ....[2]....
        /*01b0*/ 	.word	0xffffffff


	//   ....[3]....
        /*01b4*/ 	.word	0xffffffff


	//   ....[4]....
        /*01b8*/ 	.word	0xffffffff


	//   ....[5]....
        /*01bc*/ 	.word	0xffffffff


	//   ....[6]....
        /*01c0*/ 	.word	0xffffffff


	//   ....[7]....
        /*01c4*/ 	.word	0xffffffff


	//   ....[8]....
        /*01c8*/ 	.word	0xffffffff


	//   ....[9]....
        /*01cc*/ 	.word	0xffffffff


	//   ....[10]....
        /*01d0*/ 	.word	0xffffffff


	//   ....[11]....
        /*01d4*/ 	.word	0xffffffff


	//   ....[12]....
        /*01d8*/ 	.word	0xffffffff


	//----- nvinfo : EIATTR_COOP_GROUP_INSTR_OFFSETS
	.align		4
.L_40:
        /*01dc*/ 	.byte	0x04, 0x28
        /*01de*/ 	.short	(.L_42 - .L_41)


	//   ....[0]....
.L_41:
        /*01e0*/ 	.word	0x00000090


	//   ....[1]....
        /*01e4*/ 	.word	0x00000510


	//   ....[2]....
        /*01e8*/ 	.word	0x000006a0


	//   ....[3]....
        /*01ec*/ 	.word	0x000007e0


	//   ....[4]....
        /*01f0*/ 	.word	0x000008e0


	//   ....[5]....
        /*01f4*/ 	.word	0x00000a50


	//   ....[6]....
        /*01f8*/ 	.word	0x00000bf0


	//   ....[7]....
        /*01fc*/ 	.word	0x00001e70


	//   ....[8]....
        /*0200*/ 	.word	0x00002e30


	//   ....[9]....
        /*0204*/ 	.word	0x00003040


	//   ....[10]....
        /*0208*/ 	.word	0x00003070


	//   ....[11]....
        /*020c*/ 	.word	0x00003b00


	//   ....[12]....
        /*0210*/ 	.word	0x00003d30


	//----- nvinfo : EIATTR_VRC_CTA_INIT_COUNT
	.align		4
.L_42:
        /*0214*/ 	.byte	0x02, 0x4a
        /*0216*/ 	.byte	0x80
	.zero		1


	//----- nvinfo : EIATTR_SYSCALL_OFFSETS
	.align		4
        /*0218*/ 	.byte	0x04, 0x46
        /*021a*/ 	.short	(.L_44 - .L_43)


	//   ....[0]....
.L_43:
        /*021c*/ 	.word	0x00006680


	//   ....[1]....
        /*0220*/ 	.word	0x00006800


	//   ....[2]....
        /*0224*/ 	.word	0x00006980


	//   ....[3]....
        /*0228*/ 	.word	0x00006b00


	//   ....[4]....
        /*022c*/ 	.word	0x00006c80


	//   ....[5]....
        /*0230*/ 	.word	0x00006e00


	//   ....[6]....
        /*0234*/ 	.word	0x00006f80


	//   ....[7]....
        /*0238*/ 	.word	0x00007100


	//   ....[8]....
        /*023c*/ 	.word	0x00007280


	//   ....[9]....
        /*0240*/ 	.word	0x00007400


	//   ....[10]....
        /*0244*/ 	.word	0x00007580


	//   ....[11]....
        /*0248*/ 	.word	0x00007700


	//   ....[12]....
        /*024c*/ 	.word	0x00007880


	//   ....[13]....
        /*0250*/ 	.word	0x00007a00


	//   ....[14]....
        /*0254*/ 	.word	0x00007b90


	//----- nvinfo : EIATTR_MBARRIER_INSTR_OFFSETS
	.align		4
.L_44:
        /*0258*/ 	.byte	0x04, 0x39
        /*025a*/ 	.short	(.L_46 - .L_45)


	//   ....[0]....
.L_45:
        /*025c*/ 	.word	0x000005f0
        /*0260*/ 	.word	0x000000ff
        /*0264*/ 	.word	0x00000000
        /*0268*/ 	.short	0x0100
        /*026a*/ 	.byte	0x04
	.zero		1


	//   ....[1]....
        /*026c*/ 	.word	0x00000600
        /*0270*/ 	.word	0x000000ff
        /*0274*/ 	.word	0x00000028
        /*0278*/ 	.short	0x0100
        /*027a*/ 	.byte	0x04
	.zero		1


	//   ....[2]....
        /*027c*/ 	.word	0x00000610
        /*0280*/ 	.word	0x000000ff
        /*0284*/ 	.word	0x00000008
        /*0288*/ 	.short	0x0100
        /*028a*/ 	.byte	0x04
	.zero		1


	//   ....[3]....
        /*028c*/ 	.word	0x00000620
        /*0290*/ 	.word	0x000000ff
        /*0294*/ 	.word	0x00000030
        /*0298*/ 	.short	0x0100
        /*029a*/ 	.byte	0x04
	.zero		1


	//   ....[4]....
        /*029c*/ 	.word	0x00000630
        /*02a0*/ 	.word	0x000000ff
        /*02a4*/ 	.word	0x00000010
        /*02a8*/ 	.short	0x0100
        /*02aa*/ 	.byte	0x04
	.zero		1


	//   ....[5]....
        /*02ac*/ 	.word	0x00000640
        /*02b0*/ 	.word	0x000000ff
        /*02b4*/ 	.word	0x00000038
        /*02b8*/ 	.short	0x0100
        /*02ba*/ 	.byte	0x04
	.zero		1


	//   ....[6]....
        /*02bc*/ 	.word	0x00000650
        /*02c0*/ 	.word	0x000000ff
        /*02c4*/ 	.word	0x00000018
        /*02c8*/ 	.short	0x0100
        /*02ca*/ 	.byte	0x04
	.zero		1


	//   ....[7]....
        /*02cc*/ 	.word	0x00000660
        /*02d0*/ 	.word	0x000000ff
        /*02d4*/ 	.word	0x00000040
        /*02d8*/ 	.short	0x0100
        /*02da*/ 	.byte	0x04
	.zero		1


	//   ....[8]....
        /*02dc*/ 	.word	0x00000670
        /*02e0*/ 	.word	0x000000ff
        /*02e4*/ 	.word	0x00000020
        /*02e8*/ 	.short	0x0100
        /*02ea*/ 	.byte	0x04
	.zero		1


	//   ....[9]....
        /*02ec*/ 	.word	0x00000680
        /*02f0*/ 	.word	0x000000ff
        /*02f4*/ 	.word	0x00000048
        /*02f8*/ 	.short	0x0100
        /*02fa*/ 	.byte	0x04
	.zero		1


	//   ....[10]....
        /*02fc*/ 	.word	0x000007b0
        /*0300*/ 	.word	0x000000ff
        /*0304*/ 	.word	0x00000050
        /*0308*/ 	.short	0x0100
        /*030a*/ 	.byte	0x04
	.zero		1


	//   ....[11]....
        /*030c*/ 	.word	0x000007c0
        /*0310*/ 	.word	0x000000ff
        /*0314*/ 	.word	0x00000058
        /*0318*/ 	.short	0x0100
        /*031a*/ 	.byte	0x04
	.zero		1


	//   ....[12]....
        /*031c*/ 	.word	0x000008b0
        /*0320*/ 	.word	0x000000ff
        /*0324*/ 	.word	0x00000060
        /*0328*/ 	.short	0x0100
        /*032a*/ 	.byte	0x04
	.zero		1


	//   ....[13]....
        /*032c*/ 	.word	0x000008c0
        /*0330*/ 	.word	0x000000ff
        /*0334*/ 	.word	0x00000068
        /*0338*/ 	.short	0x0100
        /*033a*/ 	.byte	0x04
	.zero		1


	//   ....[14]....
        /*033c*/ 	.word	0x00000a00
        /*0340*/ 	.word	0x000000ff
        /*0344*/ 	.word	0x00000070
        /*0348*/ 	.short	0x0100
        /*034a*/ 	.byte	0x04
	.zero		1


	//   ....[15]....
        /*034c*/ 	.word	0x00000a10
        /*0350*/ 	.word	0x000000ff
        /*0354*/ 	.word	0x00000080
        /*0358*/ 	.short	0x0100
        /*035a*/ 	.byte	0x04
	.zero		1


	//   ....[16]....
        /*035c*/ 	.word	0x00000a20
        /*0360*/ 	.word	0x000000ff
        /*0364*/ 	.word	0x00000078
        /*0368*/ 	.short	0x0100
        /*036a*/ 	.byte	0x04
	.zero		1


	//   ....[17]....
        /*036c*/ 	.word	0x00000a30
        /*0370*/ 	.word	0x000000ff
        /*0374*/ 	.word	0x00000088
        /*0378*/ 	.short	0x0100
        /*037a*/ 	.byte	0x04
	.zero		1


	//   ....[18]....
        /*037c*/ 	.word	0x00000b60
        /*0380*/ 	.word	0x000000ff
        /*0384*/ 	.word	0x00000090
        /*0388*/ 	.short	0x0100
        /*038a*/ 	.byte	0x04
	.zero		1


	//   ....[19]....
        /*038c*/ 	.word	0x00000b70
        /*0390*/ 	.word	0x000000ff
        /*0394*/ 	.word	0x000000b0
        /*0398*/ 	.short	0x0100
        /*039a*/ 	.byte	0x04
	.zero		1


	//   ....[20]....
        /*039c*/ 	.word	0x00000b80
        /*03a0*/ 	.word	0x000000ff
        /*03a4*/ 	.word	0x00000098
        /*03a8*/ 	.short	0x0100
        /*03aa*/ 	.byte	0x04
	.zero		1


	//   ....[21]....
        /*03ac*/ 	.word	0x00000b90
        /*03b0*/ 	.word	0x000000ff
        /*03b4*/ 	.word	0x000000b8
        /*03b8*/ 	.short	0x0100
        /*03ba*/ 	.byte	0x04
	.zero		1


	//   ....[22]....
        /*03bc*/ 	.word	0x00000ba0
        /*03c0*/ 	.word	0x000000ff
        /*03c4*/ 	.word	0x000000a0
        /*03c8*/ 	.short	0x0100
        /*03ca*/ 	.byte	0x04
	.zero		1


	//   ....[23]....
        /*03cc*/ 	.word	0x00000bb0
        /*03d0*/ 	.word	0x000000ff
        /*03d4*/ 	.word	0x000000c0
        /*03d8*/ 	.short	0x0100
        /*03da*/ 	.byte	0x04
	.zero		1


	//   ....[24]....
        /*03dc*/ 	.word	0x00000bc0
        /*03e0*/ 	.word	0x000000ff
        /*03e4*/ 	.word	0x000000a8
        /*03e8*/ 	.short	0x0100
        /*03ea*/ 	.byte	0x04
	.zero		1


	//   ....[25]....
        /*03ec*/ 	.word	0x00000bd0
        /*03f0*/ 	.word	0x000000ff
        /*03f4*/ 	.word	0x000000c8
        /*03f8*/ 	.short	0x0100
        /*03fa*/ 	.byte	0x04
	.zero		1


	//   ....[26]....
        /*03fc*/ 	.word	0x00000d00
        /*0400*/ 	.word	0x000000ff
        /*0404*/ 	.word	0x000000d0
        /*0408*/ 	.short	0x0100
        /*040a*/ 	.byte	0x04
	.zero		1


	//   ....[27]....
        /*040c*/ 	.word	0x00000d10
        /*0410*/ 	.word	0x000000ff
        /*0414*/ 	.word	0x000000e0
        /*0418*/ 	.short	0x0100
        /*041a*/ 	.byte	0x04
	.zero		1


	//   ....[28]....
        /*041c*/ 	.word	0x00000d20
        /*0420*/ 	.word	0x000000ff
        /*0424*/ 	.word	0x000000d8
        /*0428*/ 	.short	0x0100
        /*042a*/ 	.byte	0x04
	.zero		1


	//   ....[29]....
        /*042c*/ 	.word	0x00000d30
        /*0430*/ 	.word	0x000000ff
        /*0434*/ 	.word	0x000000e8
        /*0438*/ 	.short	0x0100
        /*043a*/ 	.byte	0x04
	.zero		1


	//   ....[30]....
        /*043c*/ 	.word	0x00001770
        /*0440*/ 	.word	0x00000002
        /*0444*/ 	.word	0x000000e0
        /*0448*/ 	.short	0x010a
        /*044a*/ 	.byte	0xff
	.zero		1


	//   ....[31]....
        /*044c*/ 	.word	0x00001790
        /*0450*/ 	.word	0x00000002
        /*0454*/ 	.word	0x000000d0
        /*0458*/ 	.short	0x0101
        /*045a*/ 	.byte	0xff
	.zero		1


	//   ....[32]....
        /*045c*/ 	.word	0x00001870
        /*0460*/ 	.word	0x000000ff
        /*0464*/ 	.word	0x00000028
        /*0468*/ 	.short	0x010a
        /*046a*/ 	.byte	0x06
	.zero		1


	//   ....[33]....
        /*046c*/ 	.word	0x00001910
        /*0470*/ 	.word	0x000000ff
        /*0474*/ 	.word	0x00000028
        /*0478*/ 	.short	0x010a
        /*047a*/ 	.byte	0x21
	.zero		1


	//   ....[34]....
        /*047c*/ 	.word	0x00001a60
        /*0480*/ 	.word	0x000000ff
        /*0484*/ 	.word	0x00000028
        /*0488*/ 	.short	0x010a
        /*048a*/ 	.byte	0x08
	.zero		1


	//   ....[35]....
        /*048c*/ 	.word	0x00001b70
        /*0490*/ 	.word	0x000000ff
        /*0494*/ 	.word	0x00000068
        /*0498*/ 	.short	0x0101
        /*049a*/ 	.byte	0x04
	.zero		1


	//   ....[36]....
        /*049c*/ 	.word	0x00001b90
        /*04a0*/ 	.word	0x000000ff
        /*04a4*/ 	.word	0x00000028
        /*04a8*/ 	.short	0x010a
        /*04aa*/ 	.byte	0x06
	.zero		1


	//   ....[37]....
        /*04ac*/ 	.word	0x00001c10
        /*04b0*/ 	.word	0x000000ff
        /*04b4*/ 	.word	0x00000028
        /*04b8*/ 	.short	0x010a
        /*04ba*/ 	.byte	0x11
	.zero		1


	//   ....[38]....
        /*04bc*/ 	.word	0x00001d60
        /*04c0*/ 	.word	0x000000ff
        /*04c4*/ 	.word	0x00000028
        /*04c8*/ 	.short	0x010a
        /*04ca*/ 	.byte	0x08
	.zero		1


	//   ....[39]....
        /*04cc*/ 	.word	0x00001ea0
        /*04d0*/ 	.word	0x00000003
        /*04d4*/ 	.word	0x00000070
        /*04d8*/ 	.short	0x010a
        /*04da*/ 	.byte	0xff
	.zero		1


	//   ....[40]....
        /*04dc*/ 	.word	0x00001ff0
        /*04e0*/ 	.word	0x00000002
        /*04e4*/ 	.word	0x00000000
        /*04e8*/ 	.short	0x0101
        /*04ea*/ 	.byte	0xff
	.zero		1


	//   ....[41]....
        /*04ec*/ 	.word	0x000025f0
        /*04f0*/ 	.word	0x000000ff
        /*04f4*/ 	.word	0x00000000
        /*04f8*/ 	.short	0x010a
        /*04fa*/ 	.byte	0x04
	.zero		1


	//   ....[42]....
        /*04fc*/ 	.word	0x00002680
        /*0500*/ 	.word	0x000000ff
        /*0504*/ 	.word	0x00000000
        /*0508*/ 	.short	0x010a
        /*050a*/ 	.byte	0x05
	.zero		1


	//   ....[43]....
        /*050c*/ 	.word	0x00002710
        /*0510*/ 	.word	0x000000ff
        /*0514*/ 	.word	0x00000000
        /*0518*/ 	.short	0x010a
        /*051a*/ 	.byte	0x05
	.zero		1


	//   ....[44]....
        /*051c*/ 	.word	0x000027a0
        /*0520*/ 	.word	0x000000ff
        /*0524*/ 	.word	0x00000000
        /*0528*/ 	.short	0x010a
        /*052a*/ 	.byte	0x05
	.zero		1


	//   ....[45]....
        /*052c*/ 	.word	0x00002840
        /*0530*/ 	.word	0x00000000
        /*0534*/ 	.word	0x00000000
        /*0538*/ 	.short	0x010a
        /*053a*/ 	.byte	0xff
	.zero		1


	//   ....[46]....
        /*053c*/ 	.word	0x00002980
        /*0540*/ 	.word	0x00000000
        /*0544*/ 	.word	0x000000d0
        /*0548*/ 	.short	0x010a
        /*054a*/ 	.byte	0xff
	.zero		1


	//   ....[47]....
        /*054c*/ 	.word	0x000029f0
        /*0550*/ 	.word	0x00000000
        /*0554*/ 	.word	0x00000000
        /*0558*/ 	.short	0x0101
        /*055a*/ 	.byte	0xff
	.zero		1


	//   ....[48]....
        /*055c*/ 	.word	0x00002a00
        /*0560*/ 	.word	0x000000ff
        /*0564*/ 	.word	0x00000080
        /*0568*/ 	.short	0x010a
        /*056a*/ 	.byte	0x04
	.zero		1


	//   ....[49]....
        /*056c*/ 	.word	0x00002b20
        /*0570*/ 	.word	0x00000000
        /*0574*/ 	.word	0x00000070
        /*0578*/ 	.short	0x010a
        /*057a*/ 	.byte	0xff
	.zero		1


	//   ....[50]....
        /*057c*/ 	.word	0x00002c10
        /*0580*/ 	.word	0x00000000
        /*0584*/ 	.word	0x00000000
        /*0588*/ 	.short	0x0101
        /*058a*/ 	.byte	0xff
	.zero		1


	//   ....[51]....
        /*058c*/ 	.word	0x00002cc0
        /*0590*/ 	.word	0x000000ff
        /*0594*/ 	.word	0x00000080
        /*0598*/ 	.short	0x0106
        /*059a*/ 	.byte	0x04
	.zero		1


	//   ....[52]....
        /*059c*/ 	.word	0x00002ce0
        /*05a0*/ 	.word	0x000000ff
        /*05a4*/ 	.word	0x00000080
        /*05a8*/ 	.short	0x010a
        /*05aa*/ 	.byte	0x04
	.zero		1


	//   ....[53]....
        /*05ac*/ 	.word	0x00002d70
        /*05b0*/ 	.word	0x000000ff
        /*05b4*/ 	.word	0x00000080
        /*05b8*/ 	.short	0x0106
        /*05ba*/ 	.byte	0x07
	.zero		1


	//   ....[54]....
        /*05bc*/ 	.word	0x00002db0
        /*05c0*/ 	.word	0x00000000
        /*05c4*/ 	.word	0x00000080
        /*05c8*/ 	.short	0x010a
        /*05ca*/ 	.byte	0xff
	.zero		1


	//   ....[55]....
        /*05cc*/ 	.word	0x00003300
        /*05d0*/ 	.word	0x00000003
        /*05d4*/ 	.word	0x00000070
        /*05d8*/ 	.short	0x010a
        /*05da*/ 	.byte	0xff
	.zero		1


	//   ....[56]....
        /*05dc*/ 	.word	0x00003400
        /*05e0*/ 	.word	0x00000005
        /*05e4*/ 	.word	0x00000000
        /*05e8*/ 	.short	0x0101
        /*05ea*/ 	.byte	0xff
	.zero		1


	//   ....[57]....
        /*05ec*/ 	.word	0x00003410
        /*05f0*/ 	.word	0x000000ff
        /*05f4*/ 	.word	0x00000000
        /*05f8*/ 	.short	0x010a
        /*05fa*/ 	.byte	0x05
	.zero		1


	//   ....[58]....
        /*05fc*/ 	.word	0x00003480
        /*0600*/ 	.word	0x000000ff
        /*0604*/ 	.word	0x000000b0
        /*0608*/ 	.short	0x010a
        /*060a*/ 	.byte	0x1e
	.zero		1


	//   ....[59]....
        /*060c*/ 	.word	0x00003550
        /*0610*/ 	.word	0x000000ff
        /*0614*/ 	.word	0x00000000
        /*0618*/ 	.short	0x010a
        /*061a*/ 	.byte	0x07
	.zero		1


	//   ....[60]....
        /*061c*/ 	.word	0x00003690
        /*0620*/ 	.word	0x000000ff
        /*0624*/ 	.word	0x00000000
        /*0628*/ 	.short	0x010a
        /*062a*/ 	.byte	0x06
	.zero		1


	//   ....[61]....
        /*062c*/ 	.word	0x00003930
        /*0630*/ 	.word	0x000000ff
        /*0634*/ 	.word	0x00000000
        /*0638*/ 	.short	0x010a
        /*063a*/ 	.byte	0x04
	.zero		1


	//   ....[62]....
        /*063c*/ 	.word	0x000039c0
        /*0640*/ 	.word	0x000000ff
        /*0644*/ 	.word	0x00000000
        /*0648*/ 	.short	0x010a
        /*064a*/ 	.byte	0x05
	.zero		1


	//   ....[63]....
        /*064c*/ 	.word	0x00003a50
        /*0650*/ 	.word	0x000000ff
        /*0654*/ 	.word	0x00000000
        /*0658*/ 	.short	0x010a
        /*065a*/ 	.byte	0x05
	.zero		1


	//   ....[64]....
        /*065c*/ 	.word	0x00003ae0
        /*0660*/ 	.word	0x000000ff
        /*0664*/ 	.word	0x00000000
        /*0668*/ 	.short	0x010a
        /*066a*/ 	.byte	0x04
	.zero		1


	//   ....[65]....
        /*066c*/ 	.word	0x00003fc0
        /*0670*/ 	.word	0x00000002
        /*0674*/ 	.word	0x00000070
        /*0678*/ 	.short	0x010a
        /*067a*/ 	.byte	0xff
	.zero		1


	//   ....[66]....
        /*067c*/ 	.word	0x00004130
        /*0680*/ 	.word	0x00000000
        /*0684*/ 	.word	0x00000000
        /*0688*/ 	.short	0x0101
        /*068a*/ 	.byte	0xff
	.zero		1


	//   ....[67]....
        /*068c*/ 	.word	0x000045f0
        /*0690*/ 	.word	0x000000ff
        /*0694*/ 	.word	0x00000068
        /*0698*/ 	.short	0x010a
        /*069a*/ 	.byte	0x1d
	.zero		1


	//   ....[68]....
        /*069c*/ 	.word	0x00004790
        /*06a0*/ 	.word	0x000000ff
        /*06a4*/ 	.word	0x00000058
        /*06a8*/ 	.short	0x010a
        /*06aa*/ 	.byte	0x1d
	.zero		1


	//   ....[69]....
        /*06ac*/ 	.word	0x00004d50
        /*06b0*/ 	.word	0x000000ff
        /*06b4*/ 	.word	0x00000050
        /*06b8*/ 	.short	0x010b
        /*06ba*/ 	.byte	0x1d
	.zero		1


	//   ....[70]....
        /*06bc*/ 	.word	0x00004d60
        /*06c0*/ 	.word	0x000000ff
        /*06c4*/ 	.word	0x00000000
        /*06c8*/ 	.short	0x0101
        /*06ca*/ 	.byte	0x2f
	.zero		1


	//   ....[71]....
        /*06cc*/ 	.word	0x00004e00
        /*06d0*/ 	.word	0x00000002
        /*06d4*/ 	.word	0x00000058
        /*06d8*/ 	.short	0x010a
        /*06da*/ 	.byte	0xff
	.zero		1


	//   ....[72]....
        /*06dc*/ 	.word	0x000051e0
        /*06e0*/ 	.word	0x000000ff
        /*06e4*/ 	.word	0x00000070
        /*06e8*/ 	.short	0x010a
        /*06ea*/ 	.byte	0x04
	.zero		1


	//   ....[73]....
        /*06ec*/ 	.word	0x000052b0
        /*06f0*/ 	.word	0x000000ff
        /*06f4*/ 	.word	0x00000000
        /*06f8*/ 	.short	0x0101
        /*06fa*/ 	.byte	0x04
	.zero		1


	//   ....[74]....
        /*06fc*/ 	.word	0x00005f40
        /*0700*/ 	.word	0x000000ff
        /*0704*/ 	.word	0x00000050
        /*0708*/ 	.short	0x010a
        /*070a*/ 	.byte	0x2e
	.zero		1


	//   ....[75]....
        /*070c*/ 	.word	0x00005f70
        /*0710*/ 	.word	0x000000ff
        /*0714*/ 	.word	0x00000090
        /*0718*/ 	.short	0x010a
        /*071a*/ 	.byte	0x2f
	.zero		1


	//   ....[76]....
        /*071c*/ 	.word	0x00006030
        /*0720*/ 	.word	0x000000ff
        /*0724*/ 	.word	0x00000050
        /*0728*/ 	.short	0x010a
        /*072a*/ 	.byte	0x2e
	.zero		1


	//   ....[77]....
        /*072c*/ 	.word	0x00006470
        /*0730*/ 	.word	0x000000ff
        /*0734*/ 	.word	0x00000000
        /*0738*/ 	.short	0x0101
        /*073a*/ 	.byte	0x04
	.zero		1


	//   ....[78]....
        /*073c*/ 	.word	0x00006490
        /*0740*/ 	.word	0x000000ff
        /*0744*/ 	.word	0x00000090
        /*0748*/ 	.short	0x010a
        /*074a*/ 	.byte	0x2f
	.zero		1


	//   ....[79]....
        /*074c*/ 	.word	0x000095b0
        /*0750*/ 	.word	0x000000ff
        /*0754*/ 	.word	0x00000000
        /*0758*/ 	.short	0x0101
        /*075a*/ 	.byte	0x04
	.zero		1


	//   ....[80]....
        /*075c*/ 	.word	0x0000a320
        /*0760*/ 	.word	0x00000002
        /*0764*/ 	.word	0x000000e0
        /*0768*/ 	.short	0x010a
        /*076a*/ 	.byte	0xff
	.zero		1


	//   ....[81]....
        /*076c*/ 	.word	0x0000a380
        /*0770*/ 	.word	0x00000004
        /*0774*/ 	.word	0x00000028
        /*0778*/ 	.short	0x010a
        /*077a*/ 	.byte	0xff
	.zero		1


	//   ....[82]....
        /*077c*/ 	.word	0x0000a3e0
        /*0780*/ 	.word	0x00000004
        /*0784*/ 	.word	0x00000028
        /*0788*/ 	.short	0x010a
        /*078a*/ 	.byte	0xff
	.zero		1


	//   ....[83]....
        /*078c*/ 	.word	0x0000a430
        /*0790*/ 	.word	0x00000003
        /*0794*/ 	.word	0x00000070
        /*0798*/ 	.short	0x010a
        /*079a*/ 	.byte	0xff
	.zero		1


	//   ....[84]....
        /*079c*/ 	.word	0x0000a490
        /*07a0*/ 	.word	0x00000003
        /*07a4*/ 	.word	0x00000000
        /*07a8*/ 	.short	0x010a
        /*07aa*/ 	.byte	0xff
	.zero		1


	//   ....[85]....
        /*07ac*/ 	.word	0x0000a4f0
        /*07b0*/ 	.word	0x00000003
        /*07b4*/ 	.word	0x00000000
        /*07b8*/ 	.short	0x010a
        /*07ba*/ 	.byte	0xff
	.zero		1


	//   ....[86]....
        /*07bc*/ 	.word	0x0000a550
        /*07c0*/ 	.word	0x00000003
        /*07c4*/ 	.word	0x00000000
        /*07c8*/ 	.short	0x010a
        /*07ca*/ 	.byte	0xff
	.zero		1


	//   ....[87]....
        /*07cc*/ 	.word	0x0000a5b0
        /*07d0*/ 	.word	0x00000003
        /*07d4*/ 	.word	0x00000000
        /*07d8*/ 	.short	0x010a
        /*07da*/ 	.byte	0xff
	.zero		1


	//   ....[88]....
        /*07dc*/ 	.word	0x0000a600
        /*07e0*/ 	.word	0x00000000
        /*07e4*/ 	.word	0x000000d0
        /*07e8*/ 	.short	0x010a
        /*07ea*/ 	.byte	0xff
	.zero		1


	//   ....[89]....
        /*07ec*/ 	.word	0x0000a660
        /*07f0*/ 	.word	0x00000003
        /*07f4*/ 	.word	0x00000080
        /*07f8*/ 	.short	0x010a
        /*07fa*/ 	.byte	0xff
	.zero		1


	//   ....[90]....
        /*07fc*/ 	.word	0x0000a6b0
        /*0800*/ 	.word	0x00000000
        /*0804*/ 	.word	0x00000070
        /*0808*/ 	.short	0x010a
        /*080a*/ 	.byte	0xff
	.zero		1


	//   ....[91]....
        /*080c*/ 	.word	0x0000a710
        /*0810*/ 	.word	0x00000002
        /*0814*/ 	.word	0x00000080
        /*0818*/ 	.short	0x010a
        /*081a*/ 	.byte	0xff
	.zero		1


	//   ....[92]....
        /*081c*/ 	.word	0x0000a760
        /*0820*/ 	.word	0x00000003
        /*0824*/ 	.word	0x00000070
        /*0828*/ 	.short	0x010a
        /*082a*/ 	.byte	0xff
	.zero		1


	//   ....[93]....
        /*082c*/ 	.word	0x0000a7c0
        /*0830*/ 	.word	0x00000004
        /*0834*/ 	.word	0x000000b0
        /*0838*/ 	.short	0x010a
        /*083a*/ 	.byte	0xff
	.zero		1


	//   ....[94]....
        /*083c*/ 	.word	0x0000a820
        /*0840*/ 	.word	0x00000003
        /*0844*/ 	.word	0x00000000
        /*0848*/ 	.short	0x010a
        /*084a*/ 	.byte	0xff
	.zero		1


	//   ....[95]....
        /*084c*/ 	.word	0x0000a880
        /*0850*/ 	.word	0x00000002
        /*0854*/ 	.word	0x00000000
        /*0858*/ 	.short	0x010a
        /*085a*/ 	.byte	0xff
	.zero		1


	//   ....[96]....
        /*085c*/ 	.word	0x0000a8e0
        /*0860*/ 	.word	0x00000003
        /*0864*/ 	.word	0x00000000
        /*0868*/ 	.short	0x010a
        /*086a*/ 	.byte	0xff
	.zero		1


	//   ....[97]....
        /*086c*/ 	.word	0x0000a940
        /*0870*/ 	.word	0x00000003
        /*0874*/ 	.word	0x00000000
        /*0878*/ 	.short	0x010a
        /*087a*/ 	.byte	0xff
	.zero		1


	//   ....[98]....
        /*087c*/ 	.word	0x0000a9a0
        /*0880*/ 	.word	0x00000002
        /*0884*/ 	.word	0x00000000
        /*0888*/ 	.short	0x010a
        /*088a*/ 	.byte	0xff
	.zero		1


	//   ....[99]....
        /*088c*/ 	.word	0x0000a9f0
        /*0890*/ 	.word	0x00000002
        /*0894*/ 	.word	0x00000070
        /*0898*/ 	.short	0x010a
        /*089a*/ 	.byte	0xff
	.zero		1


	//   ....[100]....
        /*089c*/ 	.word	0x0000aa50
        /*08a0*/ 	.word	0x00000002
        /*08a4*/ 	.word	0x00000068
        /*08a8*/ 	.short	0x010a
        /*08aa*/ 	.byte	0xff
	.zero		1


	//   ....[101]....
        /*08ac*/ 	.word	0x0000aab0
        /*08b0*/ 	.word	0x00000002
        /*08b4*/ 	.word	0x00000058
        /*08b8*/ 	.short	0x010a
        /*08ba*/ 	.byte	0xff
	.zero		1


	//   ....[102]....
        /*08bc*/ 	.word	0x0000ab10
        /*08c0*/ 	.word	0x00000002
        /*08c4*/ 	.word	0x00000070
        /*08c8*/ 	.short	0x010a
        /*08ca*/ 	.byte	0xff
	.zero		1


	//   ....[103]....
        /*08cc*/ 	.word	0x0000ab70
        /*08d0*/ 	.word	0x00000002
        /*08d4*/ 	.word	0x00000050
        /*08d8*/ 	.short	0x010a
        /*08da*/ 	.byte	0xff
	.zero		1


	//   ....[104]....
        /*08dc*/ 	.word	0x0000abd0
        /*08e0*/ 	.word	0x00000000
        /*08e4*/ 	.word	0x00000090
        /*08e8*/ 	.short	0x010a
        /*08ea*/ 	.byte	0xff
	.zero		1


	//----- nvinfo : EIATTR_NUM_MBARRIERS
	.align		4
.L_46:
        /*08ec*/ 	.byte	0x03, 0x38
        /*08ee*/ 	.short	0x001e


	//----- nvinfo : EIATTR_EXIT_INSTR_OFFSETS
	.align		4
        /*08f0*/ 	.byte	0x04, 0x1c
        /*08f2*/ 	.short	(.L_48 - .L_47)


	//   ....[0]....
.L_47:
        /*08f4*/ 	.word	0x00002870


	//   ....[1]....
        /*08f8*/ 	.word	0x00002d80


	//   ....[2]....
        /*08fc*/ 	.word	0x00002de0


	//   ....[3]....
        /*0900*/ 	.word	0x00003d40


	//   ....[4]....
        /*0904*/ 	.word	0x00004e30


	//   ....[5]....
        /*0908*/ 	.word	0x00004e70


	//   ....[6]....
        /*090c*/ 	.word	0x0000a310


	//----- nvinfo : EIATTR_MAX_THREADS
	.align		4
.L_48:
        /*0910*/ 	.byte	0x04, 0x05
        /*0912*/ 	.short	(.L_50 - .L_49)
.L_49:
        /*0914*/ 	.word	0x00000100
        /*0918*/ 	.word	0x00000001
        /*091c*/ 	.word	0x00000001


	//----- nvinfo : EIATTR_CRS_STACK_SIZE
	.align		4
.L_50:
        /*0920*/ 	.byte	0x04, 0x1e
        /*0922*/ 	.short	(.L_52 - .L_51)
.L_51:
        /*0924*/ 	.word	0x00000000


	//----- nvinfo : EIATTR_CBANK_PARAM_SIZE
	.align		4
.L_52:
        /*0928*/ 	.byte	0x03, 0x19
        /*092a*/ 	.short	0x0800


	//----- nvinfo : EIATTR_PARAM_CBANK
	.align		4
        /*092c*/ 	.byte	0x04, 0x0a
        /*092e*/ 	.short	(.L_54 - .L_53)
	.align		4
.L_53:
        /*0930*/ 	.word	index@(.nv.constant0._ZN7cutlass13device_kernelINS_4gemm6kernel13GemmUniversalIN4cute5tupleIJiiiiEEENS1_10collective13CollectiveMmaINS1_35MainloopSm100TmaUmmaWarpSpecializedILi5ELi2ELi4ENS5_IJNS4_1CILi1EEESB_SB_EEEEENS5_IJNSA_ILi64EEENSA_ILi240EEENSA_ILi128EEEEEENS_12float_e4m3_tENS5_IJlSB_lEEESI_SJ_NS4_8TiledMMAINS4_8MMA_AtomIJNS4_10MMA_TraitsINS4_19SM100_MMA_F8F6F4_SSEJSI_SI_fSE_SF_NS4_17integral_constantINS4_4UMMA5MajorELSQ_0EEESR_NSO_INSP_7ScaleInELSS_0EEEST_EEEEEENS4_6LayoutISC_NS5_IJNSA_ILi0EEESX_SX_EEEEENS5_IJNS4_10UnderscoreES10_S10_EEEEENS4_13SM90_TMA_LOADENS4_14ComposedLayoutINS4_7SwizzleILi3ELi4ELi3EEENS4_18smem_ptr_flag_bitsILi8EEENSW_INS5_IJNSA_ILi8EEESG_EEENS5_IJSG_SB_EEEEEEEvNS4_8identityES13_S1D_vS1E_EENS_8epilogue10collective18CollectiveEpilogueINS1G_23Sm100TmaWarpSpecializedILi1ELi1ELi120ELb0ELb0EEEJSH_NS5_IJNSW_ISE_SB_EENSW_ISF_SB_EEEEESI_SJ_SI_SJ_NS1G_6fusion15FusionCallbacksIS1K_NS1O_17LinearCombinationISI_fSI_fLNS_15FloatRoundStyleE2EEESH_S1N_JEEENS4_5SM1004TMEM4LOAD25SM100_TMEM_LOAD_16dp32b8xES13_NS14_INS15_ILi0ELi4ELi3EEES18_NSW_INS5_IJS19_NSA_ILi16EEEEEENS5_IJS1Z_SB_EEEEEEENS4_39AutoVectorizingCopyWithAssumedAlignmentILi128EEENS4_14SM90_TMA_STOREES23_S25_S25_EEEvvEEEEvNT_6ParamsE)
        /*0934*/ 	.short	0x0380
        /*0936*/ 	.short	0x0800


	//----- nvinfo : EIATTR_SW_WAR
	.align		4
.L_54:
        /*0938*/ 	.byte	0x04, 0x36
        /*093a*/ 	.short	(.L_56 - .L_55)
.L_55:
        /*093c*/ 	.word	0x00000008
.L_56:


//--------------------- .nv.callgraph             --------------------------
	.section	.nv.callgraph,"",@"SHT_CUDA_CALLGRAPH"
	.align	4
	.sectionentsize	8
	.align		4
        /*0000*/ 	.word	0x00000000
	.align		4
        /*0004*/ 	.word	0xffffffff
	.align		4
        /*0008*/ 	.word	index@(_ZN7cutlass13device_kernelINS_4gemm6kernel13GemmUniversalIN4cute5tupleIJiiiiEEENS1_10collective13CollectiveMmaINS1_35MainloopSm100TmaUmmaWarpSpecializedILi5ELi2ELi4ENS5_IJNS4_1CILi1EEESB_SB_EEEEENS5_IJNSA_ILi64EEENSA_ILi240EEENSA_ILi128EEEEEENS_12float_e4m3_tENS5_IJlSB_lEEESI_SJ_NS4_8TiledMMAINS4_8MMA_AtomIJNS4_10MMA_TraitsINS4_19SM100_MMA_F8F6F4_SSEJSI_SI_fSE_SF_NS4_17integral_constantINS4_4UMMA5MajorELSQ_0EEESR_NSO_INSP_7ScaleInELSS_0EEEST_EEEEEENS4_6LayoutISC_NS5_IJNSA_ILi0EEESX_SX_EEEEENS5_IJNS4_10UnderscoreES10_S10_EEEEENS4_13SM90_TMA_LOADENS4_14ComposedLayoutINS4_7SwizzleILi3ELi4ELi3EEENS4_18smem_ptr_flag_bitsILi8EEENSW_INS5_IJNSA_ILi8EEESG_EEENS5_IJSG_SB_EEEEEEEvNS4_8identityES13_S1D_vS1E_EENS_8epilogue10collective18CollectiveEpilogueINS1G_23Sm100TmaWarpSpecializedILi1ELi1ELi120ELb0ELb0EEEJSH_NS5_IJNSW_ISE_SB_EENSW_ISF_SB_EEEEESI_SJ_SI_SJ_NS1G_6fusion15FusionCallbacksIS1K_NS1O_17LinearCombinationISI_fSI_fLNS_15FloatRoundStyleE2EEESH_S1N_JEEENS4_5SM1004TMEM4LOAD25SM100_TMEM_LOAD_16dp32b8xES13_NS14_INS15_ILi0ELi4ELi3EEES18_NSW_INS5_IJS19_NSA_ILi16EEEEEENS5_IJS1Z_SB_EEEEEEENS4_39AutoVectorizingCopyWithAssumedAlignmentILi128EEENS4_14SM90_TMA_STOREES23_S25_S25_EEEvvEEEEvNT_6ParamsE)
	.align		4
        /*000c*/ 	.word	index@(__assertfail)
	.align		4
        /*0010*/ 	.word	0x00000000
	.align		4
        /*0014*/ 	.word	0xfffffffe
	.align		4
        /*0018*/ 	.word	0x00000000
	.align		4
        /*001c*/ 	.word	0xfffffffd
	.align		4
        /*0020*/ 	.word	0x00000000
	.align		4
        /*0024*/ 	.word	0xfffffffc


//--------------------- .nv.constant4             --------------------------
	.section	.nv.constant4,"a",@progbits
	.align	8
	.align		8
.nv.constant4:
        /*0000*/ 	.dword	__assertfail
	.align		8
        /*0008*/ 	.dword	__unnamed_1
	.align		8
        /*0010*/ 	.dword	_ZN40_INTERNAL_f5fd71d6_4_k_cu_c4dec39f_257954cuda3std3__45__cpo5beginE
	.align		8
        /*0018*/ 	.dword	_ZN40_INTERNAL_f5fd71d6_4_k_cu_c4dec39f_257954cuda3std3__45__cpo3endE
	.align		8
        /*0020*/ 	.dword	_ZN40_INTERNAL_f5fd71d6_4_k_cu_c4dec39f_257954cuda3std3__45__cpo6cbeginE
	.align		8
        /*0028*/ 	.dword	_ZN40_INTERNAL_f5fd71d6_4_k_cu_c4dec39f_257954cuda3std3__45__cpo4cendE
	.align		8
        /*0030*/ 	.dword	_ZN40_INTERNAL_f5fd71d6_4_k_cu_c4dec39f_257954cuda3std3__442_GLOBAL__N__f5fd71d6_4_k_cu_c4dec39f_257956ignoreE
	.align		8
        /*0038*/ 	.dword	_ZN40_INTERNAL_f5fd71d6_4_k_cu_c4dec39f_257954cuda3std3__419piecewise_constructE
	.align		8
        /*0040*/ 	.dword	_ZN40_INTERNAL_f5fd71d6_4_k_cu_c4dec39f_257954cuda3std3__48in_placeE
	.align		8
        /*0048*/ 	.dword	_ZN40_INTERNAL_f5fd71d6_4_k_cu_c4dec39f_257954cuda3std6ranges3__45__cpo4swapE
	.align		8
        /*0050*/ 	.dword	_ZN40_INTERNAL_f5fd71d6_4_k_cu_c4dec39f_257954cuda3std6ranges3__45__cpo9iter_moveE
	.align		8
        /*0058*/ 	.dword	_ZN40_INTERNAL_f5fd71d6_4_k_cu_c4dec39f_257954cute7productE
	.align		8
        /*0060*/ 	.dword	_ZN40_INTERNAL_f5fd71d6_4_k_cu_c4dec39f_257954cute1_E
	.align		8
        /*0068*/ 	.dword	$str$25
	.align		8
        /*0070*/ 	.dword	$str$26


//--------------------- .text._ZN7cutlass13device_kernelINS_4gemm6kernel13GemmUniversalIN4cute5tupleIJiiiiEEENS1_10collective13CollectiveMmaINS1_35MainloopSm100TmaUmmaWarpSpecializedILi5ELi2ELi4ENS5_IJNS4_1CILi1EEESB_SB_EEEEENS5_IJNSA_ILi64EEENSA_ILi240EEENSA_ILi128EEEEEENS_12float_e4m3_tENS5_IJlSB_lEEESI_SJ_NS4_8TiledMMAINS4_8MMA_AtomIJNS4_10MMA_TraitsINS4_19SM100_MMA_F8F6F4_SSEJSI_SI_fSE_SF_NS4_17integral_constantINS4_4UMMA5MajorELSQ_0EEESR_NSO_INSP_7ScaleInELSS_0EEEST_EEEEEENS4_6LayoutISC_NS5_IJNSA_ILi0EEESX_SX_EEEEENS5_IJNS4_10UnderscoreES10_S10_EEEEENS4_13SM90_TMA_LOADENS4_14ComposedLayoutINS4_7SwizzleILi3ELi4ELi3EEENS4_18smem_ptr_flag_bitsILi8EEENSW_INS5_IJNSA_ILi8EEESG_EEENS5_IJSG_SB_EEEEEEEvNS4_8identityES13_S1D_vS1E_EENS_8epilogue10collective18CollectiveEpilogueINS1G_23Sm100TmaWarpSpecializedILi1ELi1ELi120ELb0ELb0EEEJSH_NS5_IJNSW_ISE_SB_EENSW_ISF_SB_EEEEESI_SJ_SI_SJ_NS1G_6fusion15FusionCallbacksIS1K_NS1O_17LinearCombinationISI_fSI_fLNS_15FloatRoundStyleE2EEESH_S1N_JEEENS4_5SM1004TMEM4LOAD25SM100_TMEM_LOAD_16dp32b8xES13_NS14_INS15_ILi0ELi4ELi3EEES18_NSW_INS5_IJS19_NSA_ILi16EEEEEENS5_IJS1Z_SB_EEEEEEENS4_39AutoVectorizingCopyWithAssumedAlignmentILi128EEENS4_14SM90_TMA_STOREES23_S25_S25_EEEvvEEEEvNT_6ParamsE --------------------------
	.section	.text._ZN7cutlass13device_kernelINS_4gemm6kernel13GemmUniversalIN4cute5tupleIJiiiiEEENS1_10collective13CollectiveMmaINS1_35MainloopSm100TmaUmmaWarpSpecializedILi5ELi2ELi4ENS5_IJNS4_1CILi1EEESB_SB_EEEEENS5_IJNSA_ILi64EEENSA_ILi240EEENSA_ILi128EEEEEENS_12float_e4m3_tENS5_IJlSB_lEEESI_SJ_NS4_8TiledMMAINS4_8MMA_AtomIJNS4_10MMA_TraitsINS4_19SM100_MMA_F8F6F4_SSEJSI_SI_fSE_SF_NS4_17integral_constantINS4_4UMMA5MajorELSQ_0EEESR_NSO_INSP_7ScaleInELSS_0EEEST_EEEEEENS4_6LayoutISC_NS5_IJNSA_ILi0EEESX_SX_EEEEENS5_IJNS4_10UnderscoreES10_S10_EEEEENS4_13SM90_TMA_LOADENS4_14ComposedLayoutINS4_7SwizzleILi3ELi4ELi3EEENS4_18smem_ptr_flag_bitsILi8EEENSW_INS5_IJNSA_ILi8EEESG_EEENS5_IJSG_SB_EEEEEEEvNS4_8identityES13_S1D_vS1E_EENS_8epilogue10collective18CollectiveEpilogueINS1G_23Sm100TmaWarpSpecializedILi1ELi1ELi120ELb0ELb0EEEJSH_NS5_IJNSW_ISE_SB_EENSW_ISF_SB_EEEEESI_SJ_SI_SJ_NS1G_6fusion15FusionCallbacksIS1K_NS1O_17LinearCombinationISI_fSI_fLNS_15FloatRoundStyleE2EEESH_S1N_JEEENS4_5SM1004TMEM4LOAD25SM100_TMEM_LOAD_16dp32b8xES13_NS14_INS15_ILi0ELi4ELi3EEES18_NSW_INS5_IJS19_NSA_ILi16EEEEEENS5_IJS1Z_SB_EEEEEEENS4_39AutoVectorizingCopyWithAssumedAlignmentILi128EEENS4_14SM90_TMA_STOREES23_S25_S25_EEEvvEEEEvNT_6ParamsE,"ax",@progbits
	.align	128
.text._ZN7cutlass13device_kernelINS_4gemm6kernel13GemmUniversalIN4cute5tupleIJiiiiEEENS1_10collective13CollectiveMmaINS1_35MainloopSm100TmaUmmaWarpSpecializedILi5ELi2ELi4ENS5_IJNS4_1CILi1EEESB_SB_EEEEENS5_IJNSA_ILi64EEENSA_ILi240EEENSA_ILi128EEEEEENS_12float_e4m3_tENS5_IJlSB_lEEESI_SJ_NS4_8TiledMMAINS4_8MMA_AtomIJNS4_10MMA_TraitsINS4_19SM100_MMA_F8F6F4_SSEJSI_SI_fSE_SF_NS4_17integral_constantINS4_4UMMA5MajorELSQ_0EEESR_NSO_INSP_7ScaleInELSS_0EEEST_EEEEEENS4_6LayoutISC_NS5_IJNSA_ILi0EEESX_SX_EEEEENS5_IJNS4_10UnderscoreES10_S10_EEEEENS4_13SM90_TMA_LOADENS4_14ComposedLayoutINS4_7SwizzleILi3ELi4ELi3EEENS4_18smem_ptr_flag_bitsILi8EEENSW_INS5_IJNSA_ILi8EEESG_EEENS5_IJSG_SB_EEEEEEEvNS4_8identityES13_S1D_vS1E_EENS_8epilogue10collective18CollectiveEpilogueINS1G_23Sm100TmaWarpSpecializedILi1ELi1ELi120ELb0ELb0EEEJSH_NS5_IJNSW_ISE_SB_EENSW_ISF_SB_EEEEESI_SJ_SI_SJ_NS1G_6fusion15FusionCallbacksIS1K_NS1O_17LinearCombinationISI_fSI_fLNS_15FloatRoundStyleE2EEESH_S1N_JEEENS4_5SM1004TMEM4LOAD25SM100_TMEM_LOAD_16dp32b8xES13_NS14_INS15_ILi0ELi4ELi3EEES18_NSW_INS5_IJS19_NSA_ILi16EEEEEENS5_IJS1Z_SB_EEEEEEENS4_39AutoVectorizingCopyWithAssumedAlignmentILi128EEENS4_14SM90_TMA_STOREES23_S25_S25_EEEvvEEEEvNT_6ParamsE:
        .type           _ZN7cutlass13device_kernelINS_4gemm6kernel13GemmUniversalIN4cute5tupleIJiiiiEEENS1_10collective13CollectiveMmaINS1_35MainloopSm100TmaUmmaWarpSpecializedILi5ELi2ELi4ENS5_IJNS4_1CILi1EEESB_SB_EEEEENS5_IJNSA_ILi64EEENSA_ILi240EEENSA_ILi128EEEEEENS_12float_e4m3_tENS5_IJlSB_lEEESI_SJ_NS4_8TiledMMAINS4_8MMA_AtomIJNS4_10MMA_TraitsINS4_19SM100_MMA_F8F6F4_SSEJSI_SI_fSE_SF_NS4_17integral_constantINS4_4UMMA5MajorELSQ_0EEESR_NSO_INSP_7ScaleInELSS_0EEEST_EEEEEENS4_6LayoutISC_NS5_IJNSA_ILi0EEESX_SX_EEEEENS5_IJNS4_10UnderscoreES10_S10_EEEEENS4_13SM90_TMA_LOADENS4_14ComposedLayoutINS4_7SwizzleILi3ELi4ELi3EEENS4_18smem_ptr_flag_bitsILi8EEENSW_INS5_IJNSA_ILi8EEESG_EEENS5_IJSG_SB_EEEEEEEvNS4_8identityES13_S1D_vS1E_EENS_8epilogue10collective18CollectiveEpilogueINS1G_23Sm100TmaWarpSpecializedILi1ELi1ELi120ELb0ELb0EEEJSH_NS5_IJNSW_ISE_SB_EENSW_ISF_SB_EEEEESI_SJ_SI_SJ_NS1G_6fusion15FusionCallbacksIS1K_NS1O_17LinearCombinationISI_fSI_fLNS_15FloatRoundStyleE2EEESH_S1N_JEEENS4_5SM1004TMEM4LOAD25SM100_TMEM_LOAD_16dp32b8xES13_NS14_INS15_ILi0ELi4ELi3EEES18_NSW_INS5_IJS19_NSA_ILi16EEEEEENS5_IJS1Z_SB_EEEEEEENS4_39AutoVectorizingCopyWithAssumedAlignmentILi128EEENS4_14SM90_TMA_STOREES23_S25_S25_EEEvvEEEEvNT_6ParamsE,@function
        .size           _ZN7cutlass13device_kernelINS_4gemm6kernel13GemmUniversalIN4cute5tupleIJiiiiEEENS1_10collective13CollectiveMmaINS1_35MainloopSm100TmaUmmaWarpSpecializedILi5ELi2ELi4ENS5_IJNS4_1CILi1EEESB_SB_EEEEENS5_IJNSA_ILi64EEENSA_ILi240EEENSA_ILi128EEEEEENS_12float_e4m3_tENS5_IJlSB_lEEESI_SJ_NS4_8TiledMMAINS4_8MMA_AtomIJNS4_10MMA_TraitsINS4_19SM100_MMA_F8F6F4_SSEJSI_SI_fSE_SF_NS4_17integral_constantINS4_4UMMA5MajorELSQ_0EEESR_NSO_INSP_7ScaleInELSS_0EEEST_EEEEEENS4_6LayoutISC_NS5_IJNSA_ILi0EEESX_SX_EEEEENS5_IJNS4_10UnderscoreES10_S10_EEEEENS4_13SM90_TMA_LOADENS4_14ComposedLayoutINS4_7SwizzleILi3ELi4ELi3EEENS4_18smem_ptr_flag_bitsILi8EEENSW_INS5_IJNSA_ILi8EEESG_EEENS5_IJSG_SB_EEEEEEEvNS4_8identityES13_S1D_vS1E_EENS_8epilogue10collective18CollectiveEpilogueINS1G_23Sm100TmaWarpSpecializedILi1ELi1ELi120ELb0ELb0EEEJSH_NS5_IJNSW_ISE_SB_EENSW_ISF_SB_EEEEESI_SJ_SI_SJ_NS1G_6fusion15FusionCallbacksIS1K_NS1O_17LinearCombinationISI_fSI_fLNS_15FloatRoundStyleE2EEESH_S1N_JEEENS4_5SM1004TMEM4LOAD25SM100_TMEM_LOAD_16dp32b8xES13_NS14_INS15_ILi0ELi4ELi3EEES18_NSW_INS5_IJS19_NSA_ILi16EEEEEENS5_IJS1Z_SB_EEEEEEENS4_39AutoVectorizingCopyWithAssumedAlignmentILi128EEENS4_14SM90_TMA_STOREES23_S25_S25_EEEvvEEEEvNT_6ParamsE,(.L_x_144 - _ZN7cutlass13device_kernelINS_4gemm6kernel13GemmUniversalIN4cute5tupleIJiiiiEEENS1_10collective13CollectiveMmaINS1_35MainloopSm100TmaUmmaWarpSpecializedILi5ELi2ELi4ENS5_IJNS4_1CILi1EEESB_SB_EEEEENS5_IJNSA_ILi64EEENSA_ILi240EEENSA_ILi128EEEEEENS_12float_e4m3_tENS5_IJlSB_lEEESI_SJ_NS4_8TiledMMAINS4_8MMA_AtomIJNS4_10MMA_TraitsINS4_19SM100_MMA_F8F6F4_SSEJSI_SI_fSE_SF_NS4_17integral_constantINS4_4UMMA5MajorELSQ_0EEESR_NSO_INSP_7ScaleInELSS_0EEEST_EEEEEENS4_6LayoutISC_NS5_IJNSA_ILi0EEESX_SX_EEEEENS5_IJNS4_10UnderscoreES10_S10_EEEEENS4_13SM90_TMA_LOADENS4_14ComposedLayoutINS4_7SwizzleILi3ELi4ELi3EEENS4_18smem_ptr_flag_bitsILi8EEENSW_INS5_IJNSA_ILi8EEESG_EEENS5_IJSG_SB_EEEEEEEvNS4_8identityES13_S1D_vS1E_EENS_8epilogue10collective18CollectiveEpilogueINS1G_23Sm100TmaWarpSpecializedILi1ELi1ELi120ELb0ELb0EEEJSH_NS5_IJNSW_ISE_SB_EENSW_ISF_SB_EEEEESI_SJ_SI_SJ_NS1G_6fusion15FusionCallbacksIS1K_NS1O_17LinearCombinationISI_fSI_fLNS_15FloatRoundStyleE2EEESH_S1N_JEEENS4_5SM1004TMEM4LOAD25SM100_TMEM_LOAD_16dp32b8xES13_NS14_INS15_ILi0ELi4ELi3EEES18_NSW_INS5_IJS19_NSA_ILi16EEEEEENS5_IJS1Z_SB_EEEEEEENS4_39AutoVectorizingCopyWithAssumedAlignmentILi128EEENS4_14SM90_TMA_STOREES23_S25_S25_EEEvvEEEEvNT_6ParamsE)
        .other          _ZN7cutlass13device_kernelINS_4gemm6kernel13GemmUniversalIN4cute5tupleIJiiiiEEENS1_10collective13CollectiveMmaINS1_35MainloopSm100TmaUmmaWarpSpecializedILi5ELi2ELi4ENS5_IJNS4_1CILi1EEESB_SB_EEEEENS5_IJNSA_ILi64EEENSA_ILi240EEENSA_ILi128EEEEEENS_12float_e4m3_tENS5_IJlSB_lEEESI_SJ_NS4_8TiledMMAINS4_8MMA_AtomIJNS4_10MMA_TraitsINS4_19SM100_MMA_F8F6F4_SSEJSI_SI_fSE_SF_NS4_17integral_constantINS4_4UMMA5MajorELSQ_0EEESR_NSO_INSP_7ScaleInELSS_0EEEST_EEEEEENS4_6LayoutISC_NS5_IJNSA_ILi0EEESX_SX_EEEEENS5_IJNS4_10UnderscoreES10_S10_EEEEENS4_13SM90_TMA_LOADENS4_14ComposedLayoutINS4_7SwizzleILi3ELi4ELi3EEENS4_18smem_ptr_flag_bitsILi8EEENSW_INS5_IJNSA_ILi8EEESG_EEENS5_IJSG_SB_EEEEEEEvNS4_8identityES13_S1D_vS1E_EENS_8epilogue10collective18CollectiveEpilogueINS1G_23Sm100TmaWarpSpecializedILi1ELi1ELi120ELb0ELb0EEEJSH_NS5_IJNSW_ISE_SB_EENSW_ISF_SB_EEEEESI_SJ_SI_SJ_NS1G_6fusion15FusionCallbacksIS1K_NS1O_17LinearCombinationISI_fSI_fLNS_15FloatRoundStyleE2EEESH_S1N_JEEENS4_5SM1004TMEM4LOAD25SM100_TMEM_LOAD_16dp32b8xES13_NS14_INS15_ILi0ELi4ELi3EEES18_NSW_INS5_IJS19_NSA_ILi16EEEEEENS5_IJS1Z_SB_EEEEEEENS4_39AutoVectorizingCopyWithAssumedAlignmentILi128EEENS4_14SM90_TMA_STOREES23_S25_S25_EEEvvEEEEvNT_6ParamsE,@"STO_CUDA_ENTRY STV_DEFAULT"
_ZN7cutlass13device_kernelINS_4gemm6kernel13GemmUniversalIN4cute5tupleIJiiiiEEENS1_10collective13CollectiveMmaINS1_35MainloopSm100TmaUmmaWarpSpecializedILi5ELi2ELi4ENS5_IJNS4_1CILi1EEESB_SB_EEEEENS5_IJNSA_ILi64EEENSA_ILi240EEENSA_ILi128EEEEEENS_12float_e4m3_tENS5_IJlSB_lEEESI_SJ_NS4_8TiledMMAINS4_8MMA_AtomIJNS4_10MMA_TraitsINS4_19SM100_MMA_F8F6F4_SSEJSI_SI_fSE_SF_NS4_17integral_constantINS4_4UMMA5MajorELSQ_0EEESR_NSO_INSP_7ScaleInELSS_0EEEST_EEEEEENS4_6LayoutISC_NS5_IJNSA_ILi0EEESX_SX_EEEEENS5_IJNS4_10UnderscoreES10_S10_EEEEENS4_13SM90_TMA_LOADENS4_14ComposedLayoutINS4_7SwizzleILi3ELi4ELi3EEENS4_18smem_ptr_flag_bitsILi8EEENSW_INS5_IJNSA_ILi8EEESG_EEENS5_IJSG_SB_EEEEEEEvNS4_8identityES13_S1D_vS1E_EENS_8epilogue10collective18CollectiveEpilogueINS1G_23Sm100TmaWarpSpecializedILi1ELi1ELi120ELb0ELb0EEEJSH_NS5_IJNSW_ISE_SB_EENSW_ISF_SB_EEEEESI_SJ_SI_SJ_NS1G_6fusion15FusionCallbacksIS1K_NS1O_17LinearCombinationISI_fSI_fLNS_15FloatRoundStyleE2EEESH_S1N_JEEENS4_5SM1004TMEM4LOAD25SM100_TMEM_LOAD_16dp32b8xES13_NS14_INS15_ILi0ELi4ELi3EEES18_NSW_INS5_IJS19_NSA_ILi16EEEEEENS5_IJS1Z_SB_EEEEEEENS4_39AutoVectorizingCopyWithAssumedAlignmentILi128EEENS4_14SM90_TMA_STOREES23_S25_S25_EEEvvEEEEvNT_6ParamsE:
[----:B------:R-:W1:Y:S01]  /*0000*/  LDC R1, c[0x0][0x37c] ;  /* 0x0000df00ff017b82 */ /* 0x000e620000000800 */
[----:B------:R-:W2:Y:S01]  /*0010*/  S2R R6, SR_TID.X ;  /* 0x0000000000067919 */ /* 0x000ea20000002100 */
[----:B------:R-:W3:Y:S01]  /*0020*/  LDCU.64 UR8, c[0x0][0x890] ;  /* 0x00011200ff0877ac */ /* 0x000ee20008000a00 */
[----:B-1----:R-:W-:Y:S01]  /*0030*/  VIADD R1, R1, 0xffffffc8 ;  /* 0xffffffc801017836 */ /* 0x002fe20000000000 */
[----:B------:R-:W-:Y:S02]  /*0040*/  PRMT R245, RZ, 0x7610, R245 ;  /* 0x00007610fff57816 */ /* 0x000fe400000000f5 */
[----:B------:R-:W-:Y:S01]  /*0050*/  ELECT P3, URZ, PT ;  /* 0x0000000000ff782f */ /* 0x000fe20003860000 */
[----:B---3--:R-:W-:-:S04]  /*0060*/  UISETP.NE.U32.AND UP0, UPT, UR8, URZ, UPT ;  /* 0x000000ff0800728c */ /* 0x008fc8000bf05070 */
[----:B------:R-:W-:Y:S01]  /*0070*/  UISETP.NE.AND.EX UP0, UPT, UR9, URZ, UPT, UP0 ;  /* 0x000000ff0900728c */ /* 0x000fe2000bf05300 */
[----:B--2---:R-:W-:-:S05]  /*0080*/  SHF.R.U32.HI R2, RZ, 0x5, R6 ;  /* 0x00000005ff027819 */ /* 0x004fca0000011606 */
[----:B------:R-:W1:Y:S02]  /*0090*/  SHFL.IDX PT, R0, R2, RZ, 0x1f ;  /* 0x00001fff02007589 */ /* 0x000e6400000e0000 */
[----:B-1----:R-:W-:Y:S01]  /*00a0*/  R2UR UR22, R0 ;  /* 0x00000000001672ca */ /* 0x002fe200000e0000 */
[----:B------:R-:W-:-:S14]  /*00b0*/  BRA.U UP0, `(.L_x_0) ;  /* 0x0000000100307547 */ /* 0x000fdc000b800000 */
[----:B------:R-:W1:Y:S02]  /*00c0*/  LDCU.64 UR4, c[0x0][0x888] ;  /* 0x00011100ff0477ac */ /* 0x000e640008000a00 */
[----:B-1----:R-:W-:-:S04]  /*00d0*/  UISETP.NE.U32.AND UP0, UPT, UR4, URZ, UPT ;  /* 0x000000ff0400728c */ /* 0x002fc8000bf05070 */
[----:B------:R-:W-:-:S09]  /*00e0*/  UISETP.NE.AND.EX UP0, UPT, UR5, URZ, UPT, UP0 ;  /* 0x000000ff0500728c */ /* 0x000fd2000bf05300 */
[----:B------:R-:W-:Y:S05]  /*00f0*/  BRA.U !UP0, `(.L_x_1) ;  /* 0x0000000108187547 */ /* 0x000fea000b800000 */
[----:B------:R-:W1:Y:S01]  /*0100*/  LDC.64 R4, c[0x0][0x888] ;  /* 0x00022200ff047b82 */ /* 0x000e620000000a00 */
[----:B------:R-:W1:Y:S02]  /*0110*/  LDCU.64 UR4, c[0x0][0x358] ;  /* 0x00006b00ff0477ac */ /* 0x000e640008000a00 */
[----:B-1----:R-:W2:Y:S01]  /*0120*/  LDG.E R0, desc[UR4][R4.64] ;  /* 0x0000000404007981 */ /* 0x002ea2000c1e1900 */
[----:B------:R-:W-:Y:S01]  /*0130*/  HFMA2 R245, -RZ, RZ, 0, 5.9604644775390625e-08 ;  /* 0x00000001fff57431 */ /* 0x000fe200000001ff */
[----:B--2---:R-:W-:Y:S01]  /*0140*/  R2UR UR45, R0 ;  /* 0x00000000002d72ca */ /* 0x004fe200000e0000 */
[----:B------:R-:W-:Y:S05]  /*0150*/  BRA `(.L_x_0) ;  /* 0x0000000000087947 */ /* 0x000fea0003800000 */
.L_x_1:
[----:B------:R-:W-:Y:S01]  /*0160*/  HFMA2 R245, -RZ, RZ, 0, 5.9604644775390625e-08 ;  /* 0x00000001fff57431 */ /* 0x000fe200000001ff */
[----:B------:R-:W1:Y:S02]  /*0170*/  LDCU UR45, c[0x0][0x880] ;  /* 0x00011000ff2d77ac */ /* 0x000e640008000800 */
.L_x_0:
[----:B------:R-:W2:Y:S02]  /*0180*/  LDCU.64 UR4, c[0x0][0x8b0] ;  /* 0x00011600ff0477ac */ /* 0x000ea40008000a00 */
[----:B--2---:R-:W-:-:S04]  /*0190*/  UISETP.NE.U32.AND UP0, UPT, UR4, URZ, UPT ;  /* 0x000000ff0400728c */ /* 0x004fc8000bf05070 */
[----:B------:R-:W-:-:S09]  /*01a0*/  UISETP.NE.AND.EX UP0, UPT, UR5, URZ, UPT, UP0 ;  /* 0x000000ff0500728c */ /* 0x000fd2000bf05300 */
[----:B------:R-:W-:Y:S05]  /*01b0*/  BRA.U UP0, `(.L_x_2) ;  /* 0x0000000100287547 */ /* 0x000fea000b800000 */
[----:B------:R-:W2:Y:S02]  /*01c0*/  LDCU.64 UR4, c[0x0][0x8a8] ;  /* 0x00011500ff0477ac */ /* 0x000ea40008000a00 */
[----:B--2---:R-:W-:-:S04]  /*01d0*/  UISETP.NE.U32.AND UP0, UPT, UR4, URZ, UPT ;  /* 0x000000ff0400728c */ /* 0x004fc8000bf05070 */
[----:B------:R-:W-:-:S09]  /*01e0*/  UISETP.NE.AND.EX UP0, UPT, UR5, URZ, UPT, UP0 ;  /* 0x000000ff0500728c */ /* 0x000fd2000bf05300 */
[----:B------:R-:W-:Y:S05]  /*01f0*/  BRA.U !UP0, `(.L_x_3) ;  /* 0x0000000108147547 */ /* 0x000fea000b800000 */
[----:B------:R-:W2:Y:S01]  /*0200*/  LDC.64 R4, c[0x0][0x8a8] ;  /* 0x00022a00ff047b82 */ /* 0x000ea20000000a00 */
[----:B------:R-:W2:Y:S02]  /*0210*/  LDCU.64 UR4, c[0x0][0x358] ;  /* 0x00006b00ff0477ac */ /* 0x000ea40008000a00 */
[----:B--2---:R-:W2:Y:S02]  /*0220*/  LDG.E R0, desc[UR4][R4.64] ;  /* 0x0000000404007981 */ /* 0x004ea4000c1e1900 */
[----:B--2---:R-:W-:Y:S01]  /*0230*/  R2UR UR37, R0 ;  /* 0x00000000002572ca */ /* 0x004fe200000e0000 */
[----:B------:R-:W-:Y:S05]  /*0240*/  BRA `(.L_x_2) ;  /* 0x0000000000047947 */ /* 0x000fea0003800000 */
.L_x_3:
[----:B------:R-:W2:Y:S02]  /*0250*/  LDCU UR37, c[0x0][0x8a0] ;  /* 0x00011400ff2577ac */ /* 0x000ea40008000800 */
.L_x_2:
[----:B------:R-:W-:Y:S01]  /*0260*/  IMAD.U32 R4, RZ, RZ, UR22 ;  /* 0x00000016ff047e24 */ /* 0x000fe2000f8e00ff */
[----:B------:R-:W-:Y:S04]  /*0270*/  BSSY.RECONVERGENT B0, `(.L_x_4) ;  /* 0x000000c000007945 */ /* 0x000fe80003800200 */
[C---:B------:R-:W-:Y:S02]  /*0280*/  ISETP.NE.OR P1, PT, R4.reuse, 0x1, !P3 ;  /* 0x000000010400780c */ /* 0x040fe40005f25670 */
[----:B------:R-:W-:-:S11]  /*0290*/  ISETP.NE.OR P0, PT, R4, 0x3, !P3 ;  /* 0x000000030400780c */ /* 0x000fd60005f05670 */
[----:B------:R-:W-:Y:S05]  /*02a0*/  @P1 BRA `(.L_x_5) ;  /* 0x0000000000201947 */ /* 0x000fea0003800000 */
[----:B------:R-:W3:Y:S02]  /*02b0*/  LDCU.64 UR4, c[0x0][0x348] ;  /* 0x00006900ff0477ac */ /* 0x000ee40008000a00 */
[----:B---3--:R-:W-:Y:S02]  /*02c0*/  UIADD3 UR6, UP1, UPT, UR4, 0x80, URZ ;  /* 0x0000008004067890 */ /* 0x008fe4000ff3e0ff */
[----:B------:R-:W-:Y:S02]  /*02d0*/  UIADD3 UR4, UP0, UPT, UR4, 0x180, URZ ;  /* 0x0000018004047890 */ /* 0x000fe4000ff1e0ff */
[----:B------:R-:W-:Y:S02]  /*02e0*/  UIADD3.X UR7, UPT, UPT, URZ, UR5, URZ, UP1, !UPT ;  /* 0x00000005ff077290 */ /* 0x000fe40008ffe4ff */
[----:B------:R-:W-:-:S07]  /*02f0*/  UIADD3.X UR5, UPT, UPT, URZ, UR5, URZ, UP0, !UPT ;  /* 0x00000005ff057290 */ /* 0x000fce00087fe4ff */
[----:B------:R3:W-:Y:S02]  /*0300*/  UTMACCTL.PF [UR6] ;  /* 0x00000000060079b9 */ /* 0x0007e40008040000 */
[----:B------:R3:W-:Y:S02]  /*0310*/  UTMACCTL.PF [UR4] ;  /* 0x00000000040079b9 */ /* 0x0007e40008040000 */
[----:B---3--:R-:W-:Y:S01]  /*0320*/  NOP ;  /* 0x0000000000007918 */ /* 0x008fe20000000000 */
.L_x_5:
[----:B-12---:R-:W-:Y:S05]  /*0330*/  BSYNC.RECONVERGENT B0 ;  /* 0x0000000000007941 */ /* 0x006fea0003800200 */
.L_x_4:
[----:B------:R-:W-:Y:S04]  /*0340*/  BSSY.RECONVERGENT B0, `(.L_x_6) ;  /* 0x000000a000007945 */ /* 0x000fe80003800200 */
[----:B------:R-:W-:Y:S05]  /*0350*/  @P0 BRA `(.L_x_7) ;  /* 0x0000000000200947 */ /* 0x000fea0003800000 */
[----:B------:R-:W1:Y:S02]  /*0360*/  LDCU.64 UR4, c[0x0][0x348] ;  /* 0x00006900ff0477ac */ /* 0x000e640008000a00 */
[----:B-1----:R-:W-:Y:S02]  /*0370*/  UIADD3 UR6, UP1, UPT, UR4, 0x580, URZ ;  /* 0x0000058004067890 */ /* 0x002fe4000ff3e0ff */
[----:B------:R-:W-:Y:S02]  /*0380*/  UIADD3 UR4, UP0, UPT, UR4, 0x680, URZ ;  /* 0x0000068004047890 */ /* 0x000fe4000ff1e0ff */
[----:B------:R-:W-:Y:S02]  /*0390*/  UIADD3.X UR7, UPT, UPT, URZ, UR5, URZ, UP1, !UPT ;  /* 0x00000005ff077290 */ /* 0x000fe40008ffe4ff */
[----:B------:R-:W-:-:S07]  /*03a0*/  UIADD3.X UR5, UPT, UPT, URZ, UR5, URZ, UP0, !UPT ;  /* 0x00000005ff057290 */ /* 0x000fce00087fe4ff */
[----:B------:R1:W-:Y:S02]  /*03b0*/  UTMACCTL.PF [UR6] ;  /* 0x00000000060079b9 */ /* 0x0003e40008040000 */
[----:B------:R1:W-:Y:S02]  /*03c0*/  UTMACCTL.PF [UR4] ;  /* 0x00000000040079b9 */ /* 0x0003e40008040000 */
[----:B-1----:R-:W-:Y:S01]  /*03d0*/  NOP ;  /* 0x0000000000007918 */ /* 0x002fe20000000000 */
.L_x_7:
[----:B------:R-:W-:Y:S05]  /*03e0*/  BSYNC.RECONVERGENT B0 ;  /* 0x0000000000007941 */ /* 0x000fea0003800200 */
.L_x_6:
[----:B------:R-:W1:Y:S01]  /*03f0*/  LDCU.64 UR4, c[0x0][0x888] ;  /* 0x00011100ff0477ac */ /* 0x000e620008000a00 */
[----:B------:R-:W-:Y:S02]  /*0400*/  UISETP.EQ.U32.AND UP1, UPT, UR8, URZ, UPT ;  /* 0x000000ff0800728c */ /* 0x000fe4000bf22070 */
[----:B------:R-:W-:Y:S02]  /*0410*/  UPLOP3.LUT UP3, UPT, UPT, UPT, UPT, 0x80, 0x8 ;  /* 0x000000000008789c */ /* 0x000fe40003f6f070 */
[----:B-1----:R-:W-:-:S04]  /*0420*/  UISETP.NE.U32.AND UP0, UPT, UR4, URZ, UPT ;  /* 0x000000ff0400728c */ /* 0x002fc8000bf05070 */
[----:B------:R-:W-:-:S04]  /*0430*/  UISETP.NE.AND.EX UP2, UPT, UR5, URZ, UPT, UP0 ;  /* 0x000000ff0500728c */ /* 0x000fc8000bf45300 */
[----:B------:R-:W-:-:S04]  /*0440*/  UISETP.EQ.OR.EX UP4, UPT, UR9, URZ, !UP2, UP1 ;  /* 0x000000ff0900728c */ /* 0x000fc8000d782710 */
[----:B------:R-:W-:-:S06]  /*0450*/  UP2UR UR4, UPR, URZ, 0x10 ;  /* 0x00000010ff047883 */ /* 0x000fcc0008000000 */
[----:B------:R-:W-:-:S05]  /*0460*/  MOV R0, UR4 ;  /* 0x0000000400007c02 */ /* 0x000fca0008000f00 */
[----:B------:R1:W-:Y:S01]  /*0470*/  STL [R1+0x8], R0 ;  /* 0x0000080001007387 */ /* 0x0003e20000100800 */
[----:B------:R-:W-:Y:S05]  /*0480*/  BRA.U !UP4, `(.L_x_8) ;  /* 0x000000010c207547 */ /* 0x000fea000b800000 */
[----:B------:R-:W-:Y:S01]  /*0490*/  UISETP.NE.U32.AND UP1, UPT, UR8, URZ, UPT ;  /* 0x000000ff0800728c */ /* 0x000fe2000bf25070 */
[----:B------:R-:W-:Y:S01]  /*04a0*/  FSETP.NEU.AND P0, PT, RZ, UR45, PT ;  /* 0x0000002dff007c0b */ /* 0x000fe2000bf0d000 */
[----:B------:R-:W-:Y:S02]  /*04b0*/  USEL UR4, URZ, 0xffffffff, UP2 ;  /* 0xffffffffff047887 */ /* 0x000fe40009000000 */
[----:B------:R-:W-:-:S10]  /*04c0*/  UISETP.NE.AND.EX UP1, UPT, UR9, URZ, UPT, UP1 ;  /* 0x000000ff0900728c */ /* 0x000fd4000bf25310 */
[----:B------:R-:W-:Y:S01]  /*04d0*/  VOTEU.ANY UP0, P0 ;  /* 0x0000000000ff7886 */ /* 0x000fe20000000100 */
[----:B------:R-:W-:-:S04]  /*04e0*/  @!UP1 USEL UR4, URZ, 0xffffffff, UP0 ;  /* 0xffffffffff049887 */ /* 0x000fc80008000000 */
[----:B------:R-:W-:-:S04]  /*04f0*/  ULOP3.LUT UR4, UR4, 0x1, URZ, 0xc0, !UPT ;  /* 0x0000000104047892 */ /* 0x000fc8000f8ec0ff */
[----:B------:R-:W-:-:S11]  /*0500*/  UISETP.NE.U32.AND UP3, UPT, UR4, 0x1, UPT ;  /* 0x000000010400788c */ /* 0x000fd6000bf65070 */
.L_x_8:
[----:B-1----:R-:W1:Y:S01]  /*0510*/  SHFL.IDX PT, R0, R2, RZ, 0x1f ;  /* 0x00001fff02007589 */ /* 0x002e6200000e0000 */
[----:B------:R-:W-:-:S04]  /*0520*/  UISETP.NE.AND UP0, UPT, UR22, 0x2, UPT ;  /* 0x000000021600788c */ /* 0x000fc8000bf05270 */
[----:B------:R-:W-:Y:S01]  /*0530*/  USEL UR48, URZ, 0x1, UP0 ;  /* 0x00000001ff307887 */ /* 0x000fe20008000000 */
[----:B-1----:R-:W-:-:S13]  /*0540*/  ISETP.NE.AND P0, PT, R0, RZ, PT ;  /* 0x000000ff0000720c */ /* 0x002fda0003f05270 */
[----:B------:R-:W-:Y:S05]  /*0550*/  @P0 BRA `(.L_x_9) ;  /* 0x0000000000500947 */ /* 0x000fea0003800000 */
[----:B------:R-:W1:Y:S01]  /*0560*/  S2UR UR4, SR_CgaCtaId ;  /* 0x00000000000479c3 */ /* 0x000e620000008800 */
[----:B------:R-:W-:Y:S01]  /*0570*/  UMOV UR5, 0x400 ;  /* 0x0000040000057882 */ /* 0x000fe20000000000 */
[----:B------:R-:W-:Y:S01]  /*0580*/  UMOV UR6, 0x1 ;  /* 0x0000000100067882 */ /* 0x000fe20000000000 */
[----:B------:R-:W-:Y:S01]  /*0590*/  ELECT P0, URZ, PT ;  /* 0x0000000000ff782f */ /* 0x000fe20003800000 */
[----:B------:R-:W-:-:S04]  /*05a0*/  UIADD3 UR6, UPT, UPT, -UR6, 0x100000, URZ ;  /* 0x0010000006067890 */ /* 0x000fc8000fffe1ff */
[----:B------:R-:W-:Y:S02]  /*05b0*/  USHF.L.U32 UR7, UR6, 0xb, URZ ;  /* 0x0000000b06077899 */ /* 0x000fe400080006ff */
[----:B------:R-:W-:Y:S02]  /*05c0*/  USHF.L.U32 UR6, UR6, 0x1, URZ ;  /* 0x0000000106067899 */ /* 0x000fe400080006ff */
[----:B-1----:R-:W-:Y:S01]  /*05d0*/  ULEA UR4, UR4, UR5, 0x18 ;  /* 0x0000000504047291 */ /* 0x002fe2000f8ec0ff */
[----:B------:R-:W1:Y:S11]  /*05e0*/  FENCE.VIEW.ASYNC.S ;  /* 0x00000000000073c6 */ /* 0x000e760000000000 */
[----:B-1----:R1:W2:Y:S01]  /*05f0*/  SYNCS.EXCH.64 URZ, [UR4], UR6 ;  /* 0x0000000604ff75b2 */ /* 0x0022a20008000100 */
[----:B------:R1:W3:Y:S01]  /*0600*/  SYNCS.EXCH.64 URZ, [UR4+0x28], UR6 ;  /* 0x0000280604ff75b2 */ /* 0x0002e20008000100 */
[----:B------:R1:W4:Y:S01]  /*0610*/  SYNCS.EXCH.64 URZ, [UR4+0x8], UR6 ;  /* 0x0000080604ff75b2 */ /* 0x0003220008000100 */
[----:B------:R1:W1:Y:S01]  /*0620*/  SYNCS.EXCH.64 URZ, [UR4+0x30], UR6 ;  /* 0x0000300604ff75b2 */ /* 0x0002620008000100 */
[----:B------:R1:W1:Y:S01]  /*0630*/  SYNCS.EXCH.64 URZ, [UR4+0x10], UR6 ;  /* 0x0000100604ff75b2 */ /* 0x0002620008000100 */
[----:B------:R1:W1:Y:S01]  /*0640*/  SYNCS.EXCH.64 URZ, [UR4+0x38], UR6 ;  /* 0x0000380604ff75b2 */ /* 0x0002620008000100 */
[----:B------:R1:W1:Y:S01]  /*0650*/  SYNCS.EXCH.64 URZ, [UR4+0x18], UR6 ;  /* 0x0000180604ff75b2 */ /* 0x0002620008000100 */
[----:B------:R1:W1:Y:S01]  /*0660*/  SYNCS.EXCH.64 URZ, [UR4+0x40], UR6 ;  /* 0x0000400604ff75b2 */ /* 0x0002620008000100 */
[----:B------:R1:W1:Y:S01]  /*0670*/  SYNCS.EXCH.64 URZ, [UR4+0x20], UR6 ;  /* 0x0000200604ff75b2 */ /* 0x0002620008000100 */
[----:B------:R1:W1:Y:S01]  /*0680*/  SYNCS.EXCH.64 URZ, [UR4+0x48], UR6 ;  /* 0x0000480604ff75b2 */ /* 0x0002620008000100 */
[----:B------:R-:W-:Y:S01]  /*0690*/  NOP ;  /* 0x0000000000007918 */ /* 0x000fe20000000000 */
.L_x_9:
[----:B------:R-:W5:Y:S01]  /*06a0*/  SHFL.IDX PT, R0, R2, RZ, 0x1f ;  /* 0x00001fff02007589 */ /* 0x000f6200000e0000 */
[----:B------:R-:W-:Y:S01]  /*06b0*/  NOP ;  /* 0x0000000000007918 */ /* 0x000fe20000000000 */
[----:B-----5:R-:W-:-:S13]  /*06c0*/  ISETP.NE.AND P0, PT, R0, 0x1, PT ;  /* 0x000000010000780c */ /* 0x020fda0003f05270 */
[----:B------:R-:W-:Y:S05]  /*06d0*/  @P0 BRA `(.L_x_10) ;  /* 0x0000000000400947 */ /* 0x000fea0003800000 */
[----:B-1----:R-:W1:Y:S01]  /*06e0*/  S2UR UR4, SR_CgaCtaId ;  /* 0x00000000000479c3 */ /* 0x002e620000008800 */
[----:B------:R-:W-:Y:S01]  /*06f0*/  UMOV UR5, 0x400 ;  /* 0x0000040000057882 */ /* 0x000fe20000000000 */
[----:B------:R-:W-:Y:S01]  /*0700*/  UMOV UR8, 0x20 ;  /* 0x0000002000087882 */ /* 0x000fe20000000000 */
[----:B------:R-:W-:Y:S01]  /*0710*/  UMOV UR6, 0x80 ;  /* 0x0000008000067882 */ /* 0x000fe20000000000 */
[----:B------:R-:W-:-:S04]  /*0720*/  UIADD3 UR8, UPT, UPT, -UR8, 0x100000, URZ ;  /* 0x0010000008087890 */ /* 0x000fc8000fffe1ff */
[----:B------:R-:W-:Y:S02]  /*0730*/  USHF.L.U32 UR9, UR8, 0xb, URZ ;  /* 0x0000000b08097899 */ /* 0x000fe400080006ff */
[----:B------:R-:W-:Y:S02]  /*0740*/  USHF.L.U32 UR8, UR8, 0x1, URZ ;  /* 0x0000000108087899 */ /* 0x000fe400080006ff */
[----:B------:R-:W-:-:S04]  /*0750*/  UIADD3 UR6, UPT, UPT, -UR6, 0x100000, URZ ;  /* 0x0010000006067890 */ /* 0x000fc8000fffe1ff */
[----:B------:R-:W-:Y:S02]  /*0760*/  USHF.L.U32 UR7, UR6, 0xb, URZ ;  /* 0x0000000b06077899 */ /* 0x000fe400080006ff */
[----:B------:R-:W-:Y:S01]  /*0770*/  USHF.L.U32 UR6, UR6, 0x1, URZ ;  /* 0x0000000106067899 */ /* 0x000fe200080006ff */
[----:B------:R-:W-:Y:S01]  /*0780*/  ELECT P0, URZ, PT ;  /* 0x0000000000ff782f */ /* 0x000fe20003800000 */
[----:B-1----:R-:W-:Y:S01]  /*0790*/  ULEA UR4, UR4, UR5, 0x18 ;  /* 0x0000000504047291 */ /* 0x002fe2000f8ec0ff */
[----:B------:R-:W1:Y:S11]  /*07a0*/  FENCE.VIEW.ASYNC.S ;  /* 0x00000000000073c6 */ /* 0x000e760000000000 */
[----:B-1----:R1:W1:Y:S01]  /*07b0*/  SYNCS.EXCH.64 URZ, [UR4+0x50], UR8 ;  /* 0x0000500804ff75b2 */ /* 0x0022620008000100 */
[----:B------:R1:W1:Y:S01]  /*07c0*/  SYNCS.EXCH.64 URZ, [UR4+0x58], UR6 ;  /* 0x0000580604ff75b2 */ /* 0x0002620008000100 */
[----:B------:R-:W-:Y:S01]  /*07d0*/  NOP ;  /* 0x0000000000007918 */ /* 0x000fe20000000000 */
.L_x_10:
[----:B------:R-:W5:Y:S01]  /*07e0*/  SHFL.IDX PT, R0, R2, RZ, 0x1f ;  /* 0x00001fff02007589 */ /* 0x000f6200000e0000 */
[----:B------:R-:W-:Y:S01]  /*07f0*/  NOP ;  /* 0x0000000000007918 */ /* 0x000fe20000000000 */
[----:B-----5:R-:W-:-:S13]  /*0800*/  ISETP.NE.AND P0, PT, R0, 0x3, PT ;  /* 0x000000030000780c */ /* 0x020fda0003f05270 */
[----:B------:R-:W-:Y:S05]  /*0810*/  @P0 BRA `(.L_x_11) ;  /* 0x0000000000300947 */ /* 0x000fea0003800000 */
[----:B-1----:R-:W1:Y:S01]  /*0820*/  S2UR UR4, SR_CgaCtaId ;  /* 0x00000000000479c3 */ /* 0x002e620000008800 */
        /* <DEDUP_REMOVED lines=8> */
[----:B-1----:R1:W1:Y:S01]  /*08b0*/  SYNCS.EXCH.64 URZ, [UR4+0x60], UR6 ;  /* 0x0000600604ff75b2 */ /* 0x0022620008000100 */
[----:B------:R1:W1:Y:S01]  /*08c0*/  SYNCS.EXCH.64 URZ, [UR4+0x68], UR6 ;  /* 0x0000680604ff75b2 */ /* 0x0002620008000100 */
[----:B------:R-:W-:Y:S01]  /*08d0*/  NOP ;  /* 0x0000000000007918 */ /* 0x000fe20000000000 */
.L_x_11:
[----:B------:R-:W5:Y:S01]  /*08e0*/  SHFL.IDX PT, R0, R2, RZ, 0x1f ;  /* 0x00001fff02007589 */ /* 0x000f6200000e0000 */
[----:B------:R-:W-:Y:S01]  /*08f0*/  NOP ;  /* 0x0000000000007918 */ /* 0x000fe20000000000 */
[----:B-----5:R-:W-:-:S13]  /*0900*/  ISETP.NE.AND P0, PT, R0, 0x4, PT ;  /* 0x000000040000780c */ /* 0x020fda0003f05270 */
[----:B------:R-:W-:Y:S05]  /*0910*/  @P0 BRA `(.L_x_12) ;  /* 0x00000000004c0947 */ /* 0x000fea0003800000 */
[----:B-1----:R-:W1:Y:S01]  /*0920*/  S2UR UR4, SR_CgaCtaId ;  /* 0x00000000000479c3 */ /* 0x002e620000008800 */
[----:B------:R-:W-:Y:S01]  /*0930*/  UMOV UR6, 0x100 ;  /* 0x0000010000067882 */ /* 0x000fe20000000000 */
[----:B------:R-:W-:Y:S01]  /*0940*/  UMOV UR5, 0x400 ;  /* 0x0000040000057882 */ /* 0x000fe20000000000 */
[----:B------:R-:W-:Y:S01]  /*0950*/  USEL UR6, UR6, 0xe0, UP3 ;  /* 0x000000e006067887 */ /* 0x000fe20009800000 */
[----:B------:R-:W-:Y:S01]  /*0960*/  UMOV UR8, 0x1 ;  /* 0x0000000100087882 */ /* 0x000fe20000000000 */
[----:B------:R-:W-:Y:S01]  /*0970*/  ELECT P0, URZ, PT ;  /* 0x0000000000ff782f */ /* 0x000fe20003800000 */
[----:B------:R-:W-:-:S04]  /*0980*/  UIADD3 UR8, UPT, UPT, -UR8, 0x100000, URZ ;  /* 0x0010000008087890 */ /* 0x000fc8000fffe1ff */
[----:B------:R-:W-:Y:S02]  /*0990*/  USHF.L.U32 UR9, UR8, 0xb, URZ ;  /* 0x0000000b08097899 */ /* 0x000fe400080006ff */
[----:B------:R-:W-:Y:S02]  /*09a0*/  USHF.L.U32 UR8, UR8, 0x1, URZ ;  /* 0x0000000108087899 */ /* 0x000fe400080006ff */
[----:B------:R-:W-:-:S04]  /*09b0*/  UIADD3 UR6, UPT, UPT, -UR6, 0x100000, URZ ;  /* 0x0010000006067890 */ /* 0x000fc8000fffe1ff */
[----:B------:R-:W-:Y:S02]  /*09c0*/  USHF.L.U32 UR7, UR6, 0xb, URZ ;  /* 0x0000000b06077899 */ /* 0x000fe400080006ff */
[----:B------:R-:W-:Y:S02]  /*09d0*/  USHF.L.U32 UR6, UR6, 0x1, URZ ;  /* 0x0000000106067899 */ /* 0x000fe400080006ff */
[----:B-1----:R-:W-:Y:S01]  /*09e0*/  ULEA UR4, UR4, UR5, 0x18 ;  /* 0x0000000504047291 */ /* 0x002fe2000f8ec0ff */
[----:B------:R-:W1:Y:S11]  /*09f0*/  FENCE.VIEW.ASYNC.S ;  /* 0x00000000000073c6 */ /* 0x000e760000000000 */
[----:B-1----:R1:W1:Y:S01]  /*0a00*/  SYNCS.EXCH.64 URZ, [UR4+0x70], UR8 ;  /* 0x0000700804ff75b2 */ /* 0x0022620008000100 */
[----:B------:R1:W1:Y:S01]  /*0a10*/  SYNCS.EXCH.64 URZ, [UR4+0x80], UR6 ;  /* 0x0000800604ff75b2 */ /* 0x0002620008000100 */
[----:B------:R1:W1:Y:S01]  /*0a20*/  SYNCS.EXCH.64 URZ, [UR4+0x78], UR8 ;  /* 0x0000780804ff75b2 */ /* 0x0002620008000100 */
[----:B------:R1:W1:Y:S01]  /*0a30*/  SYNCS.EXCH.64 URZ, [UR4+0x88], UR6 ;  /* 0x0000880604ff75b2 */ /* 0x0002620008000100 */
[----:B------:R-:W-:Y:S01]  /*0a40*/  NOP ;  /* 0x0000000000007918 */ /* 0x000fe20000000000 */
.L_x_12:
        /* <DEDUP_REMOVED lines=26> */
.L_x_13:
[----:B------:R-:W5:Y:S01]  /*0bf0*/  SHFL.IDX PT, R0, R2, RZ, 0x1f ;  /* 0x00001fff02007589 */ /* 0x000f6200000e0000 */
[----:B------:R-:W2:Y:S01]  /*0c00*/  S2UR UR5, SR_CTAID.X ;  /* 0x00000000000579c3 */ /* 0x000ea20000002500 */
[----:B------:R-:W-:-:S07]  /*0c10*/  NOP ;  /* 0x0000000000007918 */ /* 0x000fce0000000000 */
[----:B-1----:R-:W1:Y:S01]  /*0c20*/  S2UR UR4, SR_CTAID.Y ;  /* 0x00000000000479c3 */ /* 0x002e620000002600 */
[----:B-----5:R-:W-:Y:S01]  /*0c30*/  ISETP.NE.AND P0, PT, R0, 0x3, PT ;  /* 0x000000030000780c */ /* 0x020fe20003f05270 */
[----:B--2---:R-:W-:Y:S01]  /*0c40*/  IMAD.U32 R244, RZ, RZ, UR5 ;  /* 0x00000005fff47e24 */ /* 0x004fe2000f8e00ff */
[----:B-1----:R-:W-:-:S11]  /*0c50*/  MOV R243, UR4 ;  /* 0x0000000400f37c02 */ /* 0x002fd60008000f00 */
        /* <DEDUP_REMOVED lines=10> */
[----:B-1----:R1:W2:Y:S01]  /*0d00*/  SYNCS.EXCH.64 URZ, [UR4+0xd0], UR6 ;  /* 0x0000d00604ff75b2 */ /* 0x0022a20008000100 */
[----:B------:R1:W1:Y:S01]  /*0d10*/  SYNCS.EXCH.64 URZ, [UR4+0xe0], UR6 ;  /* 0x0000e00604ff75b2 */ /* 0x0002620008000100 */
[----:B------:R1:W1:Y:S01]  /*0d20*/  SYNCS.EXCH.64 URZ, [UR4+0xd8], UR6 ;  /* 0x0000d80604ff75b2 */ /* 0x0002620008000100 */
[----:B------:R1:W1:Y:S01]  /*0d30*/  SYNCS.EXCH.64 URZ, [UR4+0xe8], UR6 ;  /* 0x0000e80604ff75b2 */ /* 0x0002620008000100 */
[----:B------:R-:W-:Y:S01]  /*0d40*/  NOP ;  /* 0x0000000000007918 */ /* 0x000fe20000000000 */
.L_x_14:
[----:B------:R-:W-:Y:S02]  /*0d50*/  R2UR UR10, R244 ;  /* 0x00000000f40a72ca */ /* 0x000fe400000e0000 */
[----:B------:R-:W-:-:S05]  /*0d60*/  CS2R.32 R3, SR_CgaSize ;  /* 0x0000000000037805 */ /* 0x000fca0000008a00 */
[----:B------:R-:W-:-:S05]  /*0d70*/  IMAD R3, R3, -0xa0, RZ ;  /* 0xffffff6003037824 */ /* 0x000fca00078e02ff */
[----:B------:R-:W-:-:S14]  /*0d80*/  R2UR UR5, R3 ;  /* 0x00000000030572ca */ /* 0x000fdc00000e0000 */
[----:B------:R-:W5:Y:S01]  /*0d90*/  LDCU UR5, c[0x0][UR5+0x2b0] ;  /* 0x00005600050577ac */ /* 0x000f620008000800 */
[----:B------:R-:W-:Y:S01]  /*0da0*/  R2UR UR9, R243 ;  /* 0x00000000f30972ca */ /* 0x000fe200000e0000 */
[----:B------:R-:W-:Y:S01]  /*0db0*/  NOP ;  /* 0x0000000000007918 */ /* 0x000fe20000000000 */
[----:B------:R-:W2:Y:S01]  /*0dc0*/  S2UR UR36, SR_CTAID.Z ;  /* 0x00000000002479c3 */ /* 0x000ea20000002700 */
[----:B------:R-:W-:-:S05]  /*0dd0*/  CS2R.32 R3, SR_CgaSize ;  /* 0x0000000000037805 */ /* 0x000fca0000008a00 */
[----:B------:R-:W-:-:S05]  /*0de0*/  IMAD R3, R3, -0xa0, RZ ;  /* 0xffffff6003037824 */ /* 0x000fca00078e02ff */
[----:B-1----:R-:W-:-:S14]  /*0df0*/  R2UR UR4, R3 ;  /* 0x00000000030472ca */ /* 0x002fdc00000e0000 */
[----:B------:R-:W1:Y:S01]  /*0e00*/  LDCU UR4, c[0x0][UR4+0x2b4] ;  /* 0x00005680040477ac */ /* 0x000e620008000800 */
[----:B------:R-:W-:-:S05]  /*0e10*/  CS2R.32 R3, SR_CgaSize ;  /* 0x0000000000037805 */ /* 0x000fca0000008a00 */
[----:B------:R-:W-:-:S05]  /*0e20*/  IMAD R3, R3, -0xa0, RZ ;  /* 0xffffff6003037824 */ /* 0x000fca00078e02ff */
[----:B------:R-:W-:-:S14]  /*0e30*/  R2UR UR8, R3 ;  /* 0x00000000030872ca */ /* 0x000fdc00000e0000 */
[----:B------:R-:W3:Y:S01]  /*0e40*/  LDCU UR8, c[0x0][UR8+0x2a4] ;  /* 0x00005480080877ac */ /* 0x000ee20008000800 */
[----:B------:R-:W-:Y:S02]  /*0e50*/  I2FP.F32.U32 R0, UR10 ;  /* 0x0000000a00007c45 */ /* 0x000fe40008201000 */
[----:B------:R-:W-:-:S05]  /*0e60*/  CS2R.32 R3, SR_CgaSize ;  /* 0x0000000000037805 */ /* 0x000fca0000008a00 */
[----:B------:R-:W-:-:S05]  /*0e70*/  IMAD R3, R3, -0xa0, RZ ;  /* 0xffffff6003037824 */ /* 0x000fca00078e02ff */
[----:B------:R-:W-:-:S14]  /*0e80*/  R2UR UR7, R3 ;  /* 0x00000000030772ca */ /* 0x000fdc00000e0000 */
[----:B------:R-:W4:Y:S01]  /*0e90*/  LDCU UR7, c[0x0][UR7+0x2a0] ;  /* 0x00005400070777ac */ /* 0x000f220008000800 */
[----:B------:R-:W-:Y:S01]  /*0ea0*/  I2FP.F32.U32 R3, UR9 ;  /* 0x0000000900037c45 */ /* 0x000fe20008201000 */
[----:B------:R-:W2:Y:S01]  /*0eb0*/  LDCU UR23, c[0x0][0xb24] ;  /* 0x00016480ff1777ac */ /* 0x000ea20008000800 */
[----:B-----5:R-:W-:-:S04]  /*0ec0*/  FMUL R0, R0, UR5 ;  /* 0x0000000500007c20 */ /* 0x020fc80008400000 */
[----:B------:R1:W5:Y:S01]  /*0ed0*/  F2I.U32.TRUNC.NTZ R2, R0 ;  /* 0x0000000000027305 */ /* 0x000362000020f000 */
[----:B--2---:R-:W-:Y:S01]  /*0ee0*/  UISETP.GE.AND UP0, UPT, UR23, 0x1, UPT ;  /* 0x000000011700788c */ /* 0x004fe2000bf06270 */
[----:B-1----:R-:W-:Y:S01]  /*0ef0*/  FMUL R0, R3, UR4 ;  /* 0x0000000403007c20 */ /* 0x002fe20008400000 */
[----:B-----5:R-:W-:-:S05]  /*0f00*/  R2UR UR4, R2 ;  /* 0x00000000020472ca */ /* 0x020fca00000e0000 */
[----:B------:R-:W1:Y:S08]  /*0f10*/  F2I.U32.TRUNC.NTZ R0, R0 ;  /* 0x0000000000007305 */ /* 0x000e70000020f000 */
[----:B------:R-:W-:-:S04]  /*0f20*/  UIADD3 UR5, UPT, UPT, -UR4, URZ, URZ ;  /* 0x000000ff04057290 */ /* 0x000fc8000fffe1ff */
[----:B----4-:R-:W-:Y:S01]  /*0f30*/  UIMAD UR5, UR7, UR5, UR10 ;  /* 0x00000005070572a4 */ /* 0x010fe2000f8e020a */
[----:B-1----:R-:W-:-:S05]  /*0f40*/  R2UR UR6, R0 ;  /* 0x00000000000672ca */ /* 0x002fca00000e0000 */
[----:B------:R-:W-:-:S08]  /*0f50*/  IMAD.U32 R2, RZ, RZ, UR5 ;  /* 0x00000005ff027e24 */ /* 0x000fd0000f8e00ff */
[----:B------:R-:W-:-:S04]  /*0f60*/  UIADD3 UR4, UPT, UPT, -UR6, URZ, URZ ;  /* 0x000000ff06047290 */ /* 0x000fc8000fffe1ff */
[----:B---3--:R-:W-:-:S06]  /*0f70*/  UIMAD UR4, UR8, UR4, UR9 ;  /* 0x00000004080472a4 */ /* 0x008fcc000f8e0209 */
[----:B------:R-:W-:-:S05]  /*0f80*/  IMAD.U32 R0, RZ, RZ, UR4 ;  /* 0x00000004ff007e24 */ /* 0x000fca000f8e00ff */
[----:B------:R1:W-:Y:S04]  /*0f90*/  STL [R1], R0 ;  /* 0x0000000001007387 */ /* 0x0003e80000100800 */
[----:B------:R1:W-:Y:S01]  /*0fa0*/  STL [R1+0x4], R2 ;  /* 0x0000040201007387 */ /* 0x0003e20000100800 */
[----:B------:R-:W-:Y:S06]  /*0fb0*/  BAR.SYNC.DEFER_BLOCKING 0x0 ;  /* 0x0000000000007b1d */ /* 0x000fec0000010000 */
[----:B------:R-:W-:Y:S05]  /*0fc0*/  BRA.U !UP0, `(.L_x_15) ;  /* 0x0000000108e47547 */ /* 0x000fea000b800000 */
[----:B------:R-:W2:Y:S01]  /*0fd0*/  LDCU.128 UR12, c[0x0][0xb10] ;  /* 0x00016200ff0c77ac */ /* 0x000ea20008000c00 */
[----:B------:R-:W-:Y:S02]  /*0fe0*/  R2UR UR26, R243 ;  /* 0x00000000f31a72ca */ /* 0x000fe400000e0000 */
[----:B------:R-:W-:Y:S01]  /*0ff0*/  R2UR UR25, R244 ;  /* 0x00000000f41972ca */ /* 0x000fe200000e0000 */
[----:B------:R-:W3:Y:S01]  /*1000*/  LDCU UR6, c[0x0][0x370] ;  /* 0x00006e00ff0677ac */ /* 0x000ee20008000800 */
[----:B------:R-:W4:Y:S01]  /*1010*/  LDCU UR5, c[0x0][0x374] ;  /* 0x00006e80ff0577ac */ /* 0x000f220008000800 */
[----:B------:R-:W5:Y:S01]  /*1020*/  LDCU UR24, c[0x0][0xb0c] ;  /* 0x00016180ff1877ac */ /* 0x000f620008000800 */
[----:B------:R-:W1:Y:S01]  /*1030*/  LDCU UR4, c[0x0][0xb20] ;  /* 0x00016400ff0477ac */ /* 0x000e620008000800 */
[----:B------:R-:W1:Y:S01]  /*1040*/  LDCU.64 UR8, c[0x0][0xb28] ;  /* 0x00016500ff0877ac */ /* 0x000e620008000a00 */
[----:B--2---:R-:W-:Y:S02]  /*1050*/  UISETP.NE.AND UP0, UPT, UR14, 0x1, UPT ;  /* 0x000000010e00788c */ /* 0x004fe4000bf05270 */
[----:B----4-:R-:W-:-:S02]  /*1060*/  UIMAD.WIDE.U32 UR10, UR5, UR15, URZ ;  /* 0x0000000f050a72a5 */ /* 0x010fc4000f8e00ff */
[----:B---3--:R-:W-:Y:S02]  /*1070*/  UIMAD.WIDE.U32 UR18, UR6, UR12, URZ ;  /* 0x0000000c061272a5 */ /* 0x008fe4000f8e00ff */
[----:B-----5:R-:W-:Y:S02]  /*1080*/  UISETP.NE.AND UP1, UPT, UR24, 0x1, UPT ;  /* 0x000000011800788c */ /* 0x020fe4000bf25270 */
[----:B------:R-:W-:Y:S01]  /*1090*/  UISETP.NE.AND UP4, UPT, UR23, 0x1, UPT ;  /* 0x000000011700788c */ /* 0x000fe2000bf85270 */
[----:B------:R-:W-:Y:S02]  /*10a0*/  UMOV UR10, UR11 ;  /* 0x0000000b000a7c82 */ /* 0x000fe40008000000 */
[----:B------:R-:W-:Y:S01]  /*10b0*/  UMOV UR18, UR19 ;  /* 0x0000001300127c82 */ /* 0x000fe20008000000 */
[----:B-1----:R-:W-:Y:S02]  /*10c0*/  @UP0 USHF.R.U32.HI UR5, URZ, UR4, UR10 ;  /* 0x00000004ff050299 */ /* 0x002fe4000801160a */
[----:B------:R-:W-:-:S02]  /*10d0*/  UIMAD.WIDE.U32 UR20, UR26, UR15, URZ ;  /* 0x0000000f1a1472a5 */ /* 0x000fc4000f8e00ff */
[----:B------:R-:W-:Y:S02]  /*10e0*/  UIMAD.WIDE.U32 UR10, UR5, UR8, URZ ;  /* 0x00000008050a72a5 */ /* 0x000fe4000f8e00ff */
[----:B------:R-:W-:Y:S02]  /*10f0*/  @UP1 USHF.R.U32.HI UR6, URZ, UR13, UR18 ;  /* 0x0000000dff061299 */ /* 0x000fe40008011612 */
[----:B------:R-:W-:Y:S02]  /*1100*/  UIMAD.WIDE.U32 UR16, UR25, UR12, URZ ;  /* 0x0000000c191072a5 */ /* 0x000fe4000f8e00ff */
[----:B------:R-:W-:Y:S01]  /*1110*/  UIMAD.WIDE.U32 UR18, UR6, UR8, URZ ;  /* 0x00000008061272a5 */ /* 0x000fe2000f8e00ff */
[----:B------:R-:W-:Y:S01]  /*1120*/  UMOV UR20, UR21 ;  /* 0x0000001500147c82 */ /* 0x000fe20008000000 */
[----:B------:R-:W-:Y:S01]  /*1130*/  UMOV UR10, UR11 ;  /* 0x0000000b000a7c82 */ /* 0x000fe20008000000 */
[----:B------:R-:W-:Y:S02]  /*1140*/  USHF.R.U32.HI UR20, URZ, UR4, UR20 ;  /* 0x00000004ff147299 */ /* 0x000fe40008011614 */
[----:B------:R-:W-:-:S02]  /*1150*/  @UP4 USHF.R.U32.HI UR5, URZ, UR9, UR10 ;  /* 0x00000009ff054299 */ /* 0x000fc4000801160a */
[----:B------:R-:W-:Y:S01]  /*1160*/  UMOV UR7, UR19 ;  /* 0x0000001300077c82 */ /* 0x000fe20008000000 */
[----:B------:R-:W-:Y:S01]  /*1170*/  UMOV UR16, UR17 ;  /* 0x0000001100107c82 */ /* 0x000fe20008000000 */
[----:B------:R-:W-:Y:S02]  /*1180*/  @UP4 USHF.R.U32.HI UR6, URZ, UR9, UR7 ;  /* 0x00000009ff064299 */ /* 0x000fe40008011607 */
[----:B------:R-:W-:Y:S02]  /*1190*/  USHF.R.U32.HI UR13, URZ, UR13, UR16 ;  /* 0x0000000dff0d7299 */ /* 0x000fe40008011610 */
[----:B------:R-:W-:Y:S02]  /*11a0*/  USEL UR4, UR26, UR20, !UP0 ;  /* 0x000000141a047287 */ /* 0x000fe4000c000000 */
[----:B------:R-:W-:Y:S02]  /*11b0*/  UIMAD UR7, UR5, UR23, URZ ;  /* 0x00000017050772a4 */ /* 0x000fe4000f8e02ff */
[----:B------:R-:W-:-:S02]  /*11c0*/  USEL UR5, UR25, UR13, !UP1 ;  /* 0x0000000d19057287 */ /* 0x000fc4000c800000 */
[----:B------:R-:W-:Y:S02]  /*11d0*/  UIMAD UR12, UR6, UR23, URZ ;  /* 0x00000017060c72a4 */ /* 0x000fe4000f8e02ff */
[----:B------:R-:W-:Y:S02]  /*11e0*/  UISETP.GE.AND UP0, UPT, UR4, UR7, UPT ;  /* 0x000000070400728c */ /* 0x000fe4000bf06270 */
[----:B------:R-:W-:Y:S02]  /*11f0*/  UIMAD.WIDE.U32 UR10, UR4, UR8, URZ ;  /* 0x00000008040a72a5 */ /* 0x000fe4000f8e00ff */
[----:B------:R-:W-:Y:S02]  /*1200*/  UISETP.GE.OR UP0, UPT, UR5, UR12, UP0 ;  /* 0x0000000c0500728c */ /* 0x000fe40008706670 */
[----:B------:R-:W-:Y:S02]  /*1210*/  UIMAD.WIDE.U32 UR12, UR5, UR8, URZ ;  /* 0x00000008050c72a5 */ /* 0x000fe4000f8e00ff */
[----:B------:R-:W-:Y:S01]  /*1220*/  UIADD3 UR10, UPT, UPT, -UR4, URZ, URZ ;  /* 0x000000ff040a7290 */ /* 0x000fe2000fffe1ff */
[----:B------:R-:W-:Y:S01]  /*1230*/  UMOV UR8, UR11 ;  /* 0x0000000b00087c82 */ /* 0x000fe20008000000 */
[----:B------:R-:W-:-:S02]  /*1240*/  UIADD3 UR11, UPT, UPT, -UR5, URZ, URZ ;  /* 0x000000ff050b7290 */ /* 0x000fc4000fffe1ff */
[----:B------:R-:W-:-:S03]  /*1250*/  USHF.R.U32.HI UR8, URZ, UR9, UR8 ;  /* 0x00000009ff087299 */ /* 0x000fc60008011608 */
[----:B------:R-:W-:Y:S01]  /*1260*/  @!UP0 UMOV UR7, UR13 ;  /* 0x0000000d00078c82 */ /* 0x000fe20008000000 */
[----:B------:R-:W-:Y:S02]  /*1270*/  UIMAD UR10, UR14, UR10, UR26 ;  /* 0x0000000a0e0a72a4 */ /* 0x000fe4000f8e021a */
[----:B------:R-:W-:Y:S02]  /*1280*/  USEL UR8, UR4, UR8, !UP4 ;  /* 0x0000000804087287 */ /* 0x000fe4000e000000 */
[----:B------:R-:W-:Y:S02]  /*1290*/  @!UP0 USHF.R.U32.HI UR7, URZ, UR9, UR7 ;  /* 0x00000009ff078299 */ /* 0x000fe40008011607 */
[----:B------:R-:W-:Y:S02]  /*12a0*/  UIADD3 UR9, UPT, UPT, -UR8, URZ, URZ ;  /* 0x000000ff08097290 */ /* 0x000fe4000fffe1ff */
[----:B------:R-:W-:Y:S02]  /*12b0*/  @!UP0 USEL UR7, UR5, UR7, !UP4 ;  /* 0x0000000705078287 */ /* 0x000fe4000e000000 */
[----:B------:R-:W-:-:S02]  /*12c0*/  UIMAD UR9, UR23, UR9, UR4 ;  /* 0x00000009170972a4 */ /* 0x000fc4000f8e0204 */
[----:B------:R-:W-:Y:S02]  /*12d0*/  @!UP0 UIADD3 UR8, UPT, UPT, UR8, -UR7, URZ ;  /* 0x8000000708088290 */ /* 0x000fe4000fffe0ff */
[----:B------:R-:W-:Y:S02]  /*12e0*/  @!UP0 UIMAD UR7, UR9, UR6, UR7 ;  /* 0x00000006090782a4 */ /* 0x000fe4000f8e0207 */
[----:B------:R-:W-:Y:S02]  /*12f0*/  @!UP0 UIMAD UR4, UR8, UR23, UR5 ;  /* 0x00000017080482a4 */ /* 0x000fe4000f8e0205 */
[----:B------:R-:W-:Y:S02]  /*1300*/  UIMAD UR6, UR24, UR11, UR25 ;  /* 0x0000000b180672a4 */ /* 0x000fe4000f8e0219 */
[----:B------:R-:W-:Y:S01]  /*1310*/  UIMAD UR8, UR4, UR14, UR10 ;  /* 0x0000000e040872a4 */ /* 0x000fe2000f8e020a */
[----:B------:R-:W-:Y:S02]  /*1320*/  @!UP0 UMOV UR5, UR7 ;  /* 0x0000000700058c82 */ /* 0x000fe40008000000 */
[----:B------:R-:W-:-:S03]  /*1330*/  UIMAD UR4, UR5, UR24, UR6 ;  /* 0x00000018050472a4 */ /* 0x000fc6000f8e0206 */
[----:B------:R-:W-:-:S03]  /*1340*/  IMAD.U32 R243, RZ, RZ, UR8 ;  /* 0x00000008fff37e24 */ /* 0x000fc6000f8e00ff */
[----:B------:R-:W-:-:S07]  /*1350*/  IMAD.U32 R244, RZ, RZ, UR4 ;  /* 0x00000004fff47e24 */ /* 0x000fce000f8e00ff */
.L_x_15:
[----:B------:R-:W2:Y:S01]  /*1360*/  LDCU UR4, c[0x0][0xb30] ;  /* 0x00016600ff0477ac */ /* 0x000ea20008000800 */
[----:B------:R-:W3:Y:S01]  /*1370*/  S2UR UR5, SR_CgaCtaId ;  /* 0x00000000000579c3 */ /* 0x000ee20000008800 */
[----:B--2---:R-:W-:-:S09]  /*1380*/  UISETP.NE.AND UP0, UPT, UR4, 0x1, UPT ;  /* 0x000000010400788c */ /* 0x004fd2000bf05270 */
[----:B---3--:R-:W-:Y:S05]  /*1390*/  BRA.U UP0, `(.L_x_16) ;  /* 0x0000000100547547 */ /* 0x008fea000b800000 */
[----:B------:R-:W2:Y:S01]  /*13a0*/  LDCU.128 UR12, c[0x0][0xb10] ;  /* 0x00016200ff0c77ac */ /* 0x000ea20008000c00 */
[----:B------:R-:W-:Y:S02]  /*13b0*/  R2UR UR17, R243 ;  /* 0x00000000f31172ca */ /* 0x000fe400000e0000 */
[----:B------:R-:W-:Y:S01]  /*13c0*/  R2UR UR16, R244 ;  /* 0x00000000f41072ca */ /* 0x000fe200000e0000 */
[----:B------:R-:W3:Y:S01]  /*13d0*/  LDCU UR10, c[0x0][0xb0c] ;  /* 0x00016180ff0a77ac */ /* 0x000ee20008000800 */
[----:B------:R-:W4:Y:S11]  /*13e0*/  LDCU UR11, c[0x0][0xb20] ;  /* 0x00016400ff0b77ac */ /* 0x000f360008000800 */
[----:B--2---:R-:W-:-:S02]  /*13f0*/  UIMAD.WIDE.U32 UR8, UR16, UR12, URZ ;  /* 0x0000000c100872a5 */ /* 0x004fc4000f8e00ff */
[----:B------:R-:W-:Y:S02]  /*1400*/  UIMAD.WIDE.U32 UR6, UR17, UR15, URZ ;  /* 0x0000000f110672a5 */ /* 0x000fe4000f8e00ff */
[----:B---3--:R-:W-:Y:S02]  /*1410*/  UISETP.NE.AND UP1, UPT, UR10, 0x1, UPT ;  /* 0x000000010a00788c */ /* 0x008fe4000bf25270 */
[----:B------:R-:W-:Y:S01]  /*1420*/  UISETP.NE.AND UP0, UPT, UR14, 0x1, UPT ;  /* 0x000000010e00788c */ /* 0x000fe2000bf05270 */
[----:B------:R-:W-:Y:S02]  /*1430*/  UMOV UR8, UR9 ;  /* 0x0000000900087c82 */ /* 0x000fe40008000000 */
[----:B------:R-:W-:Y:S01]  /*1440*/  UMOV UR4, UR7 ;  /* 0x0000000700047c82 */ /* 0x000fe20008000000 */
[----:B------:R-:W-:Y:S02]  /*1450*/  USHF.R.U32.HI UR8, URZ, UR13, UR8 ;  /* 0x0000000dff087299 */ /* 0x000fe40008011608 */
[----:B----4-:R-:W-:-:S02]  /*1460*/  USHF.R.U32.HI UR4, URZ, UR11, UR4 ;  /* 0x0000000bff047299 */ /* 0x010fc40008011604 */
[----:B------:R-:W-:Y:S02]  /*1470*/  USEL UR6, UR16, UR8, !UP1 ;  /* 0x0000000810067287 */ /* 0x000fe4000c800000 */
[----:B------:R-:W-:-:S04]  /*1480*/  USEL UR4, UR17, UR4, !UP0 ;  /* 0x0000000411047287 */ /* 0x000fc8000c000000 */
[----:B------:R-:W-:Y:S02]  /*1490*/  UIADD3 UR7, UPT, UPT, UR6, -UR4, URZ ;  /* 0x8000000406077290 */ /* 0x000fe4000fffe0ff */
[----:B------:R-:W-:Y:S02]  /*14a0*/  UIADD3 UR4, UPT, UPT, -UR6, UR4, URZ ;  /* 0x0000000406047290 */ /* 0x000fe4000fffe1ff */
[----:B------:R-:W-:Y:S02]  /*14b0*/  UIMAD UR17, UR7, UR14, UR17 ;  /* 0x0000000e071172a4 */ /* 0x000fe4000f8e0211 */
[----:B------:R-:W-:-:S04]  /*14c0*/  UIMAD UR16, UR4, UR10, UR16 ;  /* 0x0000000a041072a4 */ /* 0x000fc8000f8e0210 */
[----:B------:R-:W-:Y:S02]  /*14d0*/  IMAD.U32 R243, RZ, RZ, UR17 ;  /* 0x00000011fff37e24 */ /* 0x000fe4000f8e00ff */
[----:B------:R-:W-:-:S07]  /*14e0*/  IMAD.U32 R244, RZ, RZ, UR16 ;  /* 0x00000010fff47e24 */ /* 0x000fce000f8e00ff */
.L_x_16:
[----:B------:R-:W-:Y:S01]  /*14f0*/  BAR.SYNC.DEFER_BLOCKING 0x0 ;  /* 0x0000000000007b1d */ /* 0x000fe20000010000 */
[----:B------:R-:W-:Y:S01]  /*1500*/  UISETP.NE.AND UP0, UPT, UR22, 0x2, UPT ;  /* 0x000000021600788c */ /* 0x000fe2000bf05270 */
[----:B------:R-:W-:Y:S02]  /*1510*/  ISETP.NE.OR P3, PT, R4, 0x2, !P3 ;  /* 0x000000020400780c */ /* 0x000fe40005f65670 */
[----:B------:R-:W-:Y:S02]  /*1520*/  LOP3.LUT R14, R6, 0x1f, RZ, 0xc0, !PT ;  /* 0x0000001f060e7812 */ /* 0x000fe400078ec0ff */
[----:B------:R-:W2:Y:S04]  /*1530*/  LDCU UR15, c[0x0][0xb24] ;  /* 0x00016480ff0f77ac */ /* 0x000ea80008000800 */
[----:B------:R-:W-:Y:S05]  /*1540*/  BRA.U UP0, `(.L_x_17) ;  /* 0x0000001100d07547 */ /* 0x000fea000b800000 */
[----:B------:R-:W3:Y:S01]  /*1550*/  LDCU UR7, c[0x0][0x38c] ;  /* 0x00007180ff0777ac */ /* 0x000ee20008000800 */
[----:B------:R-:W-:Y:S01]  /*1560*/  PLOP3.LUT P1, PT, PT, PT, UP3, 0x80, 0x8 ;  /* 0x000000000008781c */ /* 0x000fe20003f2f038 */
[----:B------:R-:W-:Y:S01]  /*1570*/  HFMA2 R12, -RZ, RZ, 0, 0 ;  /* 0x00000000ff0c7431 */ /* 0x000fe200000001ff */
[----:B------:R-:W-:Y:S01]  /*1580*/  ISETP.EQ.OR P2, PT, R14, RZ, P3 ;  /* 0x000000ff0e00720c */ /* 0x000fe20001f42670 */
[----:B-1----:R-:W-:Y:S01]  /*1590*/  IMAD.MOV.U32 R0, RZ, RZ, 0x1 ;  /* 0x00000001ff007424 */ /* 0x002fe200078e00ff */
[----:B------:R-:W-:Y:S01]  /*15a0*/  PLOP3.LUT P1, PT, P1, PT, PT, 0x8, 0x80 ;  /* 0x000000000080781c */ /* 0x000fe20000f2e170 */
[----:B------:R-:W-:Y:S01]  /*15b0*/  IMAD.MOV.U32 R9, RZ, RZ, RZ ;  /* 0x000000ffff097224 */ /* 0x000fe200078e00ff */
[----:B------:R-:W-:Y:S01]  /*15c0*/  MOV R11, 0x1 ;  /* 0x00000001000b7802 */ /* 0x000fe20000000f00 */
[----:B------:R-:W-:Y:S01]  /*15d0*/  IMAD.MOV.U32 R10, RZ, RZ, RZ ;  /* 0x000000ffff0a7224 */ /* 0x000fe200078e00ff */
[----:B------:R-:W1:Y:S01]  /*15e0*/  LDCU UR40, c[0x0][0x370] ;  /* 0x00006e00ff2877ac */ /* 0x000e620008000800 */
[----:B------:R-:W4:Y:S01]  /*15f0*/  LDCU.64 UR26, c[0x0][0x348] ;  /* 0x00006900ff1a77ac */ /* 0x000f220008000a00 */
[----:B------:R-:W1:Y:S01]  /*1600*/  LDCU UR39, c[0x0][0x374] ;  /* 0x00006e80ff2777ac */ /* 0x000e620008000800 */
[----:B---3--:R-:W-:-:S02]  /*1610*/  UIADD3 UR6, UPT, UPT, UR7, 0x7f, URZ ;  /* 0x0000007f07067890 */ /* 0x008fc4000fffe0ff */
[----:B------:R-:W-:Y:S02]  /*1620*/  UIADD3 UR44, UPT, UPT, UR7, 0xfe, URZ ;  /* 0x000000fe072c7890 */ /* 0x000fe4000fffe0ff */
[----:B------:R-:W-:-:S04]  /*1630*/  USHF.R.S32.HI UR4, URZ, 0x1f, UR6 ;  /* 0x0000001fff047899 */ /* 0x000fc80008011406 */
[----:B------:R-:W-:Y:S02]  /*1640*/  ULEA.HI UR4, UR4, UR6, URZ, 0x7 ;  /* 0x0000000604047291 */ /* 0x000fe4000f8f38ff */
[----:B------:R-:W-:Y:S02]  /*1650*/  UIADD3 UR6, UPT, UPT, UR7, -0x1, URZ ;  /* 0xffffffff07067890 */ /* 0x000fe4000fffe0ff */
[----:B------:R-:W-:Y:S02]  /*1660*/  USHF.R.S32.HI UR42, URZ, 0x7, UR4 ;  /* 0x00000007ff2a7899 */ /* 0x000fe40008011404 */
[----:B------:R-:W-:Y:S02]  /*1670*/  UISETP.GE.U32.AND UP1, UPT, UR6, -0xff, UPT ;  /* 0xffffff010600788c */ /* 0x000fe4000bf26070 */
[----:B------:R-:W-:Y:S01]  /*1680*/  UISETP.LT.U32.AND UP0, UPT, UR42, 0x5, UPT ;  /* 0x000000052a00788c */ /* 0x000fe2000bf01070 */
[----:B------:R-:W-:-:S03]  /*1690*/  UMOV UR7, URZ ;  /* 0x000000ff00077c82 */ /* 0x000fc60008000000 */
[----:B------:R-:W-:-:S04]  /*16a0*/  USEL UR41, UR42, 0x5, UP0 ;  /* 0x000000052a297887 */ /* 0x000fc80008000000 */
[----:B------:R-:W-:Y:S02]  /*16b0*/  UIADD3 UR21, UPT, UPT, UR41, -0x1, URZ ;  /* 0xffffffff29157890 */ /* 0x000fe4000fffe0ff */
[----:B------:R-:W-:Y:S02]  /*16c0*/  @UP1 UIADD3 UR21, UPT, UPT, UR41, URZ, URZ ;  /* 0x000000ff29151290 */ /* 0x000fe4000fffe0ff */
[----:B------:R-:W-:Y:S02]  /*16d0*/  UIADD3 UR43, UPT, UPT, UR42, -UR41, URZ ;  /* 0x800000292a2b7290 */ /* 0x000fe4000fffe0ff */
[----:B-1--4-:R-:W-:-:S12]  /*16e0*/  UIADD3 UR21, UPT, UPT, UR21, 0x1, URZ ;  /* 0x0000000115157890 */ /* 0x012fd8000fffe0ff */
.L_x_35:
[----:B------:R-:W-:Y:S01]  /*16f0*/  UISETP.NE.AND UP0, UPT, UR5, URZ, UPT ;  /* 0x000000ff0500728c */ /* 0x000fe2000bf05270 */
[----:B------:R-:W1:Y:S08]  /*1700*/  S2UR UR5, SR_CgaCtaId ;  /* 0x00000000000579c3 */ /* 0x000e700000008800 */
[----:B------:R-:W-:Y:S05]  /*1710*/  BRA.U UP0, `(.L_x_18) ;  /* 0x0000000100347547 */ /* 0x000fea000b800000 */
[----:B------:R-:W3:Y:S01]  /*1720*/  S2R R2, SR_CgaCtaId ;  /* 0x0000000000027919 */ /* 0x000ee20000008800 */
[----:B------:R-:W-:-:S04]  /*1730*/  MOV R3, 0x400 ;  /* 0x0000040000037802 */ /* 0x000fc80000000f00 */
[----:B---3--:R-:W-:Y:S02]  /*1740*/  LEA R2, R2, R3, 0x18 ;  /* 0x0000000302027211 */ /* 0x008fe400078ec0ff */
[----:B------:R-:W-:-:S03]  /*1750*/  SHF.L.U32 R3, R11, 0x1f, RZ ;  /* 0x0000001f0b037819 */ /* 0x000fc600000006ff */
[----:B------:R-:W-:-:S04]  /*1760*/  IMAD R2, R10, 0x8, R2 ;  /* 0x000000080a027824 */ /* 0x000fc800078e0202 */
[----:B------:R-:W3:Y:S02]  /*1770*/  SYNCS.PHASECHK.TRANS64.TRYWAIT P0, [R2+URZ+0xe0], R3 ;  /* 0x0000e003020075a7 */ /* 0x000ee400080011ff */
[----:B---3--:R-:W-:Y:S05]  /*1780*/  @!P0 BRA `(.L_x_19) ;  /* 0x0000008800e48947 */ /* 0x008fea0003800000 */
.L_x_106:
[----:B------:R3:W-:Y:S02]  /*1790*/  SYNCS.ARRIVE.TRANS64.A1T0 RZ, [R2+URZ+0xd0], RZ ;  /* 0x0000d0ff02ff79a7 */ /* 0x0007e400081000ff */
[----:B---3--:R-:W-:-:S05]  /*17a0*/  VIADD R2, R10, 0x1 ;  /* 0x000000010a027836 */ /* 0x008fca0000000000 */
[----:B------:R-:W-:-:S04]  /*17b0*/  ISETP.NE.AND P0, PT, R2, 0x2, PT ;  /* 0x000000020200780c */ /* 0x000fc80003f05270 */
[----:B------:R-:W-:Y:S02]  /*17c0*/  SEL R3, RZ, 0x1, P0 ;  /* 0x00000001ff037807 */ /* 0x000fe40000000000 */
[----:B------:R-:W-:Y:S02]  /*17d0*/  SEL R10, R2, RZ, P0 ;  /* 0x000000ff020a7207 */ /* 0x000fe40000000000 */
[----:B------:R-:W-:-:S07]  /*17e0*/  LOP3.LUT R11, R11, R3, RZ, 0x3c, !PT ;  /* 0x000000030b0b7212 */ /* 0x000fce00078e3cff */
.L_x_18:
[----:B------:R-:W-:Y:S01]  /*17f0*/  UMOV UR4, 0x400 ;  /* 0x0000040000047882 */ /* 0x000fe20000000000 */
[----:B------:R-:W-:Y:S01]  /*1800*/  SHF.L.U32 R2, R0, 0x1f, RZ ;  /* 0x0000001f00027819 */ /* 0x000fe200000006ff */
[----:B-1----:R-:W-:Y:S01]  /*1810*/  ULEA UR4, UR5, UR4, 0x18 ;  /* 0x0000000405047291 */ /* 0x002fe2000f8ec0ff */
[----:B------:R-:W-:Y:S01]  /*1820*/  R2UR UR9, R244 ;  /* 0x00000000f40972ca */ /* 0x000fe200000e0000 */
[----:B------:R-:W-:Y:S01]  /*1830*/  UISETP.GE.U32.AND UP0, UPT, UR44, 0xff, UPT ;  /* 0x000000ff2c00788c */ /* 0x000fe2000bf06070 */
[----:B------:R-:W-:Y:S01]  /*1840*/  R2UR UR8, R243 ;  /* 0x00000000f30872ca */ /* 0x000fe200000e0000 */
[----:B------:R-:W-:Y:S01]  /*1850*/  ULEA UR6, UR7, UR4, 0x3 ;  /* 0x0000000407067291 */ /* 0x000fe2000f8e18ff */
[----:B------:R-:W-:-:S08]  /*1860*/  UMOV UR14, URZ ;  /* 0x000000ff000e7c82 */ /* 0x000fd00008000000 */
[----:B------:R1:W3:Y:S01]  /*1870*/  SYNCS.PHASECHK.TRANS64.TRYWAIT P0, [UR6+0x28], R2 ;  /* 0x00002802ff0075a7 */ /* 0x0002e20008001106 */
[----:B------:R-:W-:Y:S02]  /*1880*/  USHF.L.U32 UR35, UR9, 0x6, URZ ;  /* 0x0000000609237899 */ /* 0x000fe400080006ff */
[----:B------:R-:W-:Y:S01]  /*1890*/  UIMAD UR11, UR8, 0xf0, URZ ;  /* 0x000000f0080b78a4 */ /* 0x000fe2000f8e02ff */
[----:B------:R-:W-:Y:S11]  /*18a0*/  BRA.U !UP0, `(.L_x_20) ;  /* 0x0000000108a87547 */ /* 0x000ff6000b800000 */
[----:B------:R-:W-:Y:S01]  /*18b0*/  UMOV UR13, URZ ;  /* 0x000000ff000d7c82 */ /* 0x000fe20008000000 */
[----:B------:R-:W-:-:S05]  /*18c0*/  UMOV UR6, UR7 ;  /* 0x0000000700067c82 */ /* 0x000fca0008000000 */
.L_x_25:
[----:B---3--:R-:W-:Y:S01]  /*18d0*/  @!P3 MOV R3, 0x9800 ;  /* 0x000098000003b802 */ /* 0x008fe20000000f00 */
[----:B----4-:R-:W-:Y:S01]  /*18e0*/  ULEA UR33, UR6, UR4, 0x3 ;  /* 0x0000000406217291 */ /* 0x010fe2000f8e18ff */
[----:B-1-3--:R-:W-:Y:S11]  /*18f0*/  @P0 BRA `(.L_x_21) ;  /* 0x00000000000c0947 */ /* 0x00aff60003800000 */
[----:B-1----:R-:W-:Y:S04]  /*1900*/  SHF.L.U32 R2, R0, 0x1f, RZ ;  /* 0x0000001f00027819 */ /* 0x002fe800000006ff */
[----:B------:R-:W1:Y:S02]  /*1910*/  SYNCS.PHASECHK.TRANS64.TRYWAIT P0, [UR33+0x28], R2 ;  /* 0x00002802ff0075a7 */ /* 0x000e640008001121 */
[----:B-1----:R-:W-:Y:S05]  /*1920*/  @!P0 BRA `(.L_x_22) ;  /* 0x0000008800908947 */ /* 0x002fea0003800000 */
.L_x_21:
[----:B------:R3:W-:Y:S01]  /*1930*/  @!P3 SYNCS.ARRIVE.TRANS64 RZ, [UR33], R3 ;  /* 0x00000003ffffb9a7 */ /* 0x0007e20008000021 */
[----:B------:R-:W-:Y:S04]  /*1940*/  BSSY.RECONVERGENT B0, `(.L_x_23) ;  /* 0x0000003000007945 */ /* 0x000fe80003800200 */
[----:B------:R-:W-:Y:S05]  /*1950*/  @P2 BRA `(.L_x_24) ;  /* 0x0000000000042947 */ /* 0x000fea0003800000 */
[----:B--2---:R-:W-:Y:S05]  /*1960*/  BPT.TRAP 0x1 ;  /* 0x000000040000795c */ /* 0x004fea0000300000 */
.L_x_24:
[----:B--2---:R-:W-:Y:S05]  /*1970*/  BSYNC.RECONVERGENT B0 ;  /* 0x0000000000007941 */ /* 0x004fea0003800200 */
.L_x_23:
[----:B------:R-:W-:Y:S02]  /*1980*/  UIADD3 UR7, UPT, UPT, UR6, 0x1, URZ ;  /* 0x0000000106077890 */ /* 0x000fe4000fffe0ff */
[----:B------:R-:W-:Y:S02]  /*1990*/  UIADD3 UR18, UP1, UPT, UR26, 0x80, URZ ;  /* 0x000000801a127890 */ /* 0x000fe4000ff3e0ff */
[----:B------:R-:W-:Y:S02]  /*19a0*/  UISETP.NE.AND UP0, UPT, UR7, 0x5, UPT ;  /* 0x000000050700788c */ /* 0x000fe4000bf05270 */
[----:B------:R-:W-:Y:S02]  /*19b0*/  ULEA UR32, UR6, UR4, 0xd ;  /* 0x0000000406207291 */ /* 0x000fe4000f8e68ff */
[----:B------:R-:W-:Y:S02]  /*19c0*/  USEL UR9, URZ, 0x1, UP0 ;  /* 0x00000001ff097887 */ /* 0x000fe40008000000 */
[----:B------:R-:W-:Y:S02]  /*19d0*/  USEL UR7, UR7, URZ, UP0 ;  /* 0x000000ff07077287 */ /* 0x000fe40008000000 */
[----:B------:R-:W-:Y:S02]  /*19e0*/  USHF.L.U32 UR34, UR13, 0x7, URZ ;  /* 0x000000070d227899 */ /* 0x000fe400080006ff */
[----:B------:R-:W-:Y:S01]  /*19f0*/  ULEA UR8, UR7, UR4, 0x3 ;  /* 0x0000000407087291 */ /* 0x000fe2000f8e18ff */
[----:B------:R-:W-:Y:S01]  /*1a00*/  LOP3.LUT R0, R0, UR9, RZ, 0x3c, !PT ;  /* 0x0000000900007c12 */ /* 0x000fe2000f8e3cff */
[----:B------:R-:W-:Y:S02]  /*1a10*/  UIADD3.X UR19, UPT, UPT, URZ, UR27, URZ, UP1, !UPT ;  /* 0x0000001bff137290 */ /* 0x000fe40008ffe4ff */
[----:B------:R-:W-:Y:S01]  /*1a20*/  UIADD3 UR32, UPT, UPT, UR32, 0x7a00, URZ ;  /* 0x00007a0020207890 */ /* 0x000fe2000fffe0ff */
[----:B-1----:R-:W-:Y:S01]  /*1a30*/  SHF.L.U32 R2, R0, 0x1f, RZ ;  /* 0x0000001f00027819 */ /* 0x002fe200000006ff */
[----:B------:R-:W-:Y:S02]  /*1a40*/  UIADD3 UR16, UP0, UPT, UR26, 0x180, URZ ;  /* 0x000001801a107890 */ /* 0x000fe4000ff1e0ff */
[----:B------:R-:W-:Y:S01]  /*1a50*/  UIADD3 UR13, UPT, UPT, UR13, 0x1, URZ ;  /* 0x000000010d0d7890 */ /* 0x000fe2000fffe0ff */
[----:B------:R4:W1:Y:S01]  /*1a60*/  SYNCS.PHASECHK.TRANS64.TRYWAIT P0, [UR8+0x28], R2 ;  /* 0x00002802ff0075a7 */ /* 0x0008620008001108 */
[----:B------:R-:W-:Y:S01]  /*1a70*/  UIMAD UR8, UR6, 0x7800, UR4 ;  /* 0x00007800060878a4 */ /* 0x000fe2000f8e0204 */
[----:B------:R-:W-:Y:S01]  /*1a80*/  UMOV UR22, 0x0 ;  /* 0x0000000000167882 */ /* 0x000fe20000000000 */
[----:B------:R-:W-:Y:S02]  /*1a90*/  UMOV UR23, 0x10000000 ;  /* 0x1000000000177882 */ /* 0x000fe40000000000 */
[----:B------:R-:W-:Y:S01]  /*1aa0*/  UIADD3 UR8, UPT, UPT, UR8, 0x11a00, URZ ;  /* 0x00011a0008087890 */ /* 0x000fe2000fffe0ff */
[----:B------:R4:W-:Y:S01]  /*1ab0*/  UTMALDG.3D [UR32], [UR18], desc[UR22] ;  /* 0x00001620120075b4 */ /* 0x0009e20008011000 */
[----:B------:R-:W-:Y:S01]  /*1ac0*/  UIADD3.X UR17, UPT, UPT, URZ, UR27, URZ, UP0, !UPT ;  /* 0x0000001bff117290 */ /* 0x000fe200087fe4ff */
[----:B------:R-:W-:Y:S01]  /*1ad0*/  UMOV UR12, UR36 ;  /* 0x00000024000c7c82 */ /* 0x000fe20008000000 */
[----:B------:R-:W-:Y:S01]  /*1ae0*/  UMOV UR9, UR33 ;  /* 0x0000002100097c82 */ /* 0x000fe20008000000 */
[----:B------:R-:W-:Y:S01]  /*1af0*/  UMOV UR10, UR34 ;  /* 0x00000022000a7c82 */ /* 0x000fe20008000000 */
[----:B------:R-:W-:Y:S01]  /*1b00*/  UISETP.NE.AND UP0, UPT, UR13, UR21, UPT ;  /* 0x000000150d00728c */ /* 0x000fe2000bf05270 */
[----:B------:R-:W-:Y:S01]  /*1b10*/  UMOV UR14, UR21 ;  /* 0x00000015000e7c82 */ /* 0x000fe20008000000 */
[----:B------:R-:W-:Y:S03]  /*1b20*/  UMOV UR6, UR7 ;  /* 0x0000000700067c82 */ /* 0x000fe60008000000 */
[----:B------:R4:W-:Y:S04]  /*1b30*/  UTMALDG.3D [UR8], [UR16], desc[UR22] ;  /* 0x00001608100075b4 */ /* 0x0009e80008011000 */
[----:B------:R-:W-:Y:S05]  /*1b40*/  BRA.U UP0, `(.L_x_25) ;  /* 0xfffffffd00607547 */ /* 0x000fea000b83ffff */
.L_x_20:
[----:B------:R-:W-:Y:S01]  /*1b50*/  ULEA UR6, UR7, UR4, 0x3 ;  /* 0x0000000407067291 */ /* 0x000fe2000f8e18ff */
[----:B-1--4-:R-:W-:Y:S01]  /*1b60*/  SHF.L.U32 R2, R0, 0x1f, RZ ;  /* 0x0000001f00027819 */ /* 0x012fe200000006ff */
[----:B------:R-:W-:Y:S01]  /*1b70*/  @!P1 SYNCS.ARRIVE.TRANS64.A1T0 RZ, [UR4+0x68], RZ ;  /* 0x000068ffffff99a7 */ /* 0x000fe20008100004 */
[----:B------:R-:W-:-:S06]  /*1b80*/  UISETP.GT.AND UP0, UPT, UR42, UR41, UPT ;  /* 0x000000292a00728c */ /* 0x000fcc000bf04270 */
[----:B---3--:R1:W3:Y:S03]  /*1b90*/  SYNCS.PHASECHK.TRANS64.TRYWAIT P0, [UR6+0x28], R2 ;  /* 0x00002802ff0075a7 */ /* 0x0082e60008001106 */
[----:B------:R-:W-:Y:S05]  /*1ba0*/  BRA.U !UP0, `(.L_x_26) ;  /* 0x0000000108ac7547 */ /* 0x000fea000b800000 */
[----:B------:R-:W-:Y:S01]  /*1bb0*/  UIADD3 UR13, UPT, UPT, UR43, UR14, URZ ;  /* 0x0000000e2b0d7290 */ /* 0x000fe2000fffe0ff */
[----:B------:R-:W-:-:S11]  /*1bc0*/  UMOV UR6, UR7 ;  /* 0x0000000700067c82 */ /* 0x000fd60008000000 */
.L_x_31:
[----:B---3--:R-:W-:Y:S01]  /*1bd0*/  @!P3 MOV R3, 0x9800 ;  /* 0x000098000003b802 */ /* 0x008fe20000000f00 */
[----:B----4-:R-:W-:Y:S01]  /*1be0*/  ULEA UR17, UR6, UR4, 0x3 ;  /* 0x0000000406117291 */ /* 0x010fe2000f8e18ff */
[----:B-1-3--:R-:W-:Y:S11]  /*1bf0*/  @P0 BRA `(.L_x_27) ;  /* 0x00000000000c0947 */ /* 0x00aff60003800000 */
[----:B-1----:R-:W-:Y:S04]  /*1c00*/  SHF.L.U32 R2, R0, 0x1f, RZ ;  /* 0x0000001f00027819 */ /* 0x002fe800000006ff */
[----:B------:R-:W1:Y:S02]  /*1c10*/  SYNCS.PHASECHK.TRANS64.TRYWAIT P0, [UR17+0x28], R2 ;  /* 0x00002802ff0075a7 */ /* 0x000e640008001111 */
[----:B-1----:R-:W-:Y:S05]  /*1c20*/  @!P0 BRA `(.L_x_28) ;  /* 0x0000008400e88947 */ /* 0x002fea0003800000 */
.L_x_27:
[----:B------:R3:W-:Y:S01]  /*1c30*/  @!P3 SYNCS.ARRIVE.TRANS64 RZ, [UR17], R3 ;  /* 0x00000003ffffb9a7 */ /* 0x0007e20008000011 */
[----:B------:R-:W-:Y:S04]  /*1c40*/  BSSY.RECONVERGENT B0, `(.L_x_29) ;  /* 0x0000003000007945 */ /* 0x000fe80003800200 */
[----:B------:R-:W-:Y:S05]  /*1c50*/  @P2 BRA `(.L_x_30) ;  /* 0x0000000000042947 */ /* 0x000fea0003800000 */
[----:B--2---:R-:W-:Y:S05]  /*1c60*/  BPT.TRAP 0x1 ;  /* 0x000000040000795c */ /* 0x004fea0000300000 */
.L_x_30:
[----:B--2---:R-:W-:Y:S05]  /*1c70*/  BSYNC.RECONVERGENT B0 ;  /* 0x0000000000007941 */ /* 0x004fea0003800200 */
.L_x_29:
[----:B------:R-:W-:Y:S02]  /*1c80*/  UIADD3 UR7, UPT, UPT, UR6, 0x1, URZ ;  /* 0x0000000106077890 */ /* 0x000fe4000fffe0ff */
[----:B------:R-:W-:Y:S02]  /*1c90*/  ULEA UR16, UR6, UR4, 0xd ;  /* 0x0000000406107291 */ /* 0x000fe4000f8e68ff */
[----:B------:R-:W-:Y:S02]  /*1ca0*/  UISETP.NE.AND UP0, UPT, UR7, 0x5, UPT ;  /* 0x000000050700788c */ /* 0x000fe4000bf05270 */
[----:B------:R-:W-:Y:S02]  /*1cb0*/  UIADD3 UR24, UP1, UPT, UR26, 0x80, URZ ;  /* 0x000000801a187890 */ /* 0x000fe4000ff3e0ff */
[----:B------:R-:W-:Y:S02]  /*1cc0*/  USEL UR9, URZ, 0x1, UP0 ;  /* 0x00000001ff097887 */ /* 0x000fe40008000000 */
[----:B------:R-:W-:Y:S02]  /*1cd0*/  USEL UR7, UR7, URZ, UP0 ;  /* 0x000000ff07077287 */ /* 0x000fe40008000000 */
[----:B------:R-:W-:Y:S02]  /*1ce0*/  USHF.L.U32 UR18, UR14, 0x7, URZ ;  /* 0x000000070e127899 */ /* 0x000fe400080006ff */
[----:B------:R-:W-:Y:S01]  /*1cf0*/  ULEA UR8, UR7, UR4, 0x3 ;  /* 0x0000000407087291 */ /* 0x000fe2000f8e18ff */
[----:B------:R-:W-:Y:S01]  /*1d00*/  LOP3.LUT R0, R0, UR9, RZ, 0x3c, !PT ;  /* 0x0000000900007c12 */ /* 0x000fe2000f8e3cff */
[----:B------:R-:W-:Y:S02]  /*1d10*/  UIADD3 UR16, UPT, UPT, UR16, 0x7a00, URZ ;  /* 0x00007a0010107890 */ /* 0x000fe4000fffe0ff */
[----:B------:R-:W-:Y:S01]  /*1d20*/  UIADD3.X UR25, UPT, UPT, URZ, UR27, URZ, UP1, !UPT ;  /* 0x0000001bff197290 */ /* 0x000fe20008ffe4ff */
[----:B-1----:R-:W-:Y:S01]  /*1d30*/  SHF.L.U32 R2, R0, 0x1f, RZ ;  /* 0x0000001f00027819 */ /* 0x002fe200000006ff */
[----:B------:R-:W-:Y:S02]  /*1d40*/  UIADD3 UR22, UP0, UPT, UR26, 0x180, URZ ;  /* 0x000001801a167890 */ /* 0x000fe4000ff1e0ff */
[----:B------:R-:W-:Y:S01]  /*1d50*/  UIADD3 UR14, UPT, UPT, UR14, 0x1, URZ ;  /* 0x000000010e0e7890 */ /* 0x000fe2000fffe0ff */
[----:B------:R4:W1:Y:S01]  /*1d60*/  SYNCS.PHASECHK.TRANS64.TRYWAIT P0, [UR8+0x28], R2 ;  /* 0x00002802ff0075a7 */ /* 0x0008620008001108 */
[----:B------:R-:W-:Y:S01]  /*1d70*/  UIMAD UR8, UR6, 0x7800, UR4 ;  /* 0x00007800060878a4 */ /* 0x000fe2000f8e0204 */
[----:B------:R-:W-:Y:S01]  /*1d80*/  UMOV UR28, 0x0 ;  /* 0x00000000001c7882 */ /* 0x000fe20000000000 */
[----:B------:R-:W-:Y:S01]  /*1d90*/  UMOV UR29, 0x10000000 ;  /* 0x10000000001d7882 */ /* 0x000fe20000000000 */
[----:B------:R-:W-:Y:S01]  /*1da0*/  UMOV UR19, UR35 ;  /* 0x0000002300137c82 */ /* 0x000fe20008000000 */
[----:B------:R-:W-:Y:S01]  /*1db0*/  UMOV UR20, UR36 ;  /* 0x0000002400147c82 */ /* 0x000fe20008000000 */
[----:B------:R-:W-:Y:S01]  /*1dc0*/  UIADD3 UR8, UPT, UPT, UR8, 0x11a00, URZ ;  /* 0x00011a0008087890 */ /* 0x000fe2000fffe0ff */
[----:B------:R4:W-:Y:S01]  /*1dd0*/  UTMALDG.3D [UR16], [UR24], desc[UR28] ;  /* 0x00001c10180075b4 */ /* 0x0009e20008011000 */
[----:B------:R-:W-:Y:S01]  /*1de0*/  UIADD3.X UR23, UPT, UPT, URZ, UR27, URZ, UP0, !UPT ;  /* 0x0000001bff177290 */ /* 0x000fe200087fe4ff */
[----:B------:R-:W-:Y:S01]  /*1df0*/  UMOV UR12, UR36 ;  /* 0x00000024000c7c82 */ /* 0x000fe20008000000 */
[----:B------:R-:W-:Y:S01]  /*1e00*/  UMOV UR9, UR17 ;  /* 0x0000001100097c82 */ /* 0x000fe20008000000 */
[----:B------:R-:W-:Y:S01]  /*1e10*/  UMOV UR10, UR18 ;  /* 0x00000012000a7c82 */ /* 0x000fe20008000000 */
[----:B------:R-:W-:Y:S01]  /*1e20*/  UISETP.NE.AND UP0, UPT, UR14, UR13, UPT ;  /* 0x0000000d0e00728c */ /* 0x000fe2000bf05270 */
[----:B------:R-:W-:Y:S04]  /*1e30*/  UMOV UR6, UR7 ;  /* 0x0000000700067c82 */ /* 0x000fe80008000000 */
[----:B------:R4:W-:Y:S04]  /*1e40*/  UTMALDG.3D [UR8], [UR22], desc[UR28] ;  /* 0x00001c08160075b4 */ /* 0x0009e80008011000 */
[----:B------:R-:W-:Y:S05]  /*1e50*/  BRA.U UP0, `(.L_x_31) ;  /* 0xfffffffd005c7547 */ /* 0x000fea000b83ffff */
.L_x_26:
[C---:B---3--:R-:W-:Y:S01]  /*1e60*/  LEA R3, R9.reuse, UR4, 0x3 ;  /* 0x0000000409037c11 */ /* 0x048fe2000f8e18ff */
[----:B------:R-:W-:Y:S01]  /*1e70*/  NOP ;  /* 0x0000000000007918 */ /* 0x000fe20000000000 */
[----:B-1--4-:R-:W-:Y:S02]  /*1e80*/  SHF.L.U32 R2, R12, 0x1f, RZ ;  /* 0x0000001f0c027819 */ /* 0x012fe400000006ff */
[----:B------:R-:W-:Y:S02]  /*1e90*/  LEA R4, R9, UR4, 0x4 ;  /* 0x0000000409047c11 */ /* 0x000fe4000f8e20ff */
[----:B------:R-:W1:Y:S02]  /*1ea0*/  SYNCS.PHASECHK.TRANS64.TRYWAIT P0, [R3+URZ+0x70], R2 ;  /* 0x00007002030075a7 */ /* 0x000e6400080011ff */
[----:B-1----:R-:W-:Y:S05]  /*1eb0*/  @!P0 BRA `(.L_x_32) ;  /* 0x00000084005c8947 */ /* 0x002fea0003800000 */
.L_x_109:
[----:B------:R-:W3:Y:S01]  /*1ec0*/  LDS.128 R4, [R4+0x100] ;  /* 0x0001000004047984 */ /* 0x000ee20000000c00 */
[----:B--2---:R-:W-:Y:S01]  /*1ed0*/  UISETP.GE.AND UP0, UPT, UR15, 0x1, UPT ;  /* 0x000000010f00788c */ /* 0x004fe2000bf06270 */
[----:B------:R-:W-:Y:S01]  /*1ee0*/  @!PT LDS RZ, [RZ] ;  /* 0x00000000fffff984 */ /* 0x000fe20000000800 */
[----:B------:R-:W-:Y:S01]  /*1ef0*/  @!PT LDS RZ, [RZ] ;  /* 0x00000000fffff984 */ /* 0x000fe20000000800 */
[----:B------:R-:W-:Y:S01]  /*1f00*/  @!PT LDS RZ, [RZ] ;  /* 0x00000000fffff984 */ /* 0x000fe20000000800 */
[----:B------:R-:W-:Y:S01]  /*1f10*/  @!PT LDS RZ, [RZ] ;  /* 0x00000000fffff984 */ /* 0x000fe20000000800 */
[----:B------:R2:W-:Y:S06]  /*1f20*/  MEMBAR.ALL.CTA ;  /* 0x0000000000007992 */ /* 0x0005ec0000008000 */
[----:B--2---:R-:W2:Y:S01]  /*1f30*/  FENCE.VIEW.ASYNC.S ;  /* 0x00000000000073c6 */ /* 0x004ea20000000000 */
[----:B---3--:R-:W-:-:S13]  /*1f40*/  LOP3.LUT P0, RZ, R6, 0x1, RZ, 0xc0, !PT ;  /* 0x0000000106ff7812 */ /* 0x008fda000780c0ff */
[----:B--2---:R-:W-:Y:S01]  /*1f50*/  VOTEU.ANY UP1, P0 ;  /* 0x0000000000ff7886 */ /* 0x004fe20000020100 */
[----:B------:R-:W-:-:S13]  /*1f60*/  PLOP3.LUT P0, PT, PT, PT, UP1, 0x80, 0x8 ;  /* 0x000000000008781c */ /* 0x000fda0003f0f018 */
[----:B-1----:R-:W-:Y:S02]  /*1f70*/  @P0 LOP3.LUT R2, R5, 0xffff, RZ, 0xc0, !PT ;  /* 0x0000ffff05020812 */ /* 0x002fe400078ec0ff */
[----:B------:R-:W-:Y:S02]  /*1f80*/  @P0 MOV R8, R4 ;  /* 0x0000000400080202 */ /* 0x000fe40000000f00 */
[----:B------:R-:W-:Y:S01]  /*1f90*/  @P0 R2UR UR8, R2 ;  /* 0x00000000020802ca */ /* 0x000fe200000e0000 */
[----:B------:R-:W-:Y:S01]  /*1fa0*/  VIADD R2, R3, 0x80 ;  /* 0x0000008003027836 */ /* 0x000fe20000000000 */
[----:B------:R-:W-:Y:S02]  /*1fb0*/  @P0 SHF.R.U32.HI R4, RZ, 0x10, R5 ;  /* 0x00000010ff040819 */ /* 0x000fe40000011605 */
[----:B------:R-:W-:Y:S02]  /*1fc0*/  @P0 R2UR UR9, R8 ;  /* 0x00000000080902ca */ /* 0x000fe400000e0000 */
[----:B------:R-:W-:-:S02]  /*1fd0*/  PRMT R2, RZ, 0x654, R2 ;  /* 0x00000654ff027816 */ /* 0x000fc40000000002 */
[----:B------:R-:W-:Y:S02]  /*1fe0*/  @P0 R2UR UR6, R4 ;  /* 0x00000000040602ca */ /* 0x000fe400000e0000 */
[----:B------:R1:W-:Y:S03]  /*1ff0*/  SYNCS.ARRIVE.TRANS64.RED.A1T0 RZ, [R2+URZ], RZ ;  /* 0x000000ff02ff79a7 */ /* 0x0003e600081004ff */
[----:B------:R-:W-:-:S04]  /*2000*/  @UP1 UMOV UR37, UR8 ;  /* 0x0000000800251c82 */ /* 0x000fc80008000000 */
[----:B------:R-:W-:-:S04]  /*2010*/  @UP1 UMOV UR38, UR9 ;  /* 0x0000000900261c82 */ /* 0x000fc80008000000 */
[----:B------:R-:W-:Y:S01]  /*2020*/  @UP1 UMOV UR36, UR6 ;  /* 0x0000000600241c82 */ /* 0x000fe20008000000 */
[----:B------:R-:W-:Y:S05]  /*2030*/  BRA.U !UP0, `(.L_x_33) ;  /* 0x0000000108d47547 */ /* 0x000fea000b800000 */
[----:B------:R-:W2:Y:S01]  /*2040*/  LDCU.128 UR28, c[0x0][0xb10] ;  /* 0x00016200ff1c77ac */ /* 0x000ea20008000c00 */
[----:B------:R-:W3:Y:S01]  /*2050*/  LDCU UR14, c[0x0][0xb20] ;  /* 0x00016400ff0e77ac */ /* 0x000ee20008000800 */
[----:B------:R-:W4:Y:S01]  /*2060*/  LDCU UR20, c[0x0][0xb0c] ;  /* 0x00016180ff1477ac */ /* 0x000f220008000800 */
[----:B------:R-:W5:Y:S01]  /*2070*/  LDCU.64 UR10, c[0x0][0xb28] ;  /* 0x00016500ff0a77ac */ /* 0x000f620008000a00 */
[----:B------:R-:W-:Y:S02]  /*2080*/  UISETP.NE.AND UP3, UPT, UR15, 0x1, UPT ;  /* 0x000000010f00788c */ /* 0x000fe4000bf65270 */
[----:B--2---:R-:W-:Y:S02]  /*2090*/  UIMAD.WIDE.U32 UR8, UR39, UR31, URZ ;  /* 0x0000001f270872a5 */ /* 0x004fe4000f8e00ff */
[----:B------:R-:W-:Y:S02]  /*20a0*/  UIMAD.WIDE.U32 UR12, UR40, UR28, URZ ;  /* 0x0000001c280c72a5 */ /* 0x000fe4000f8e00ff */
[----:B------:R-:W-:-:S02]  /*20b0*/  UISETP.NE.AND UP0, UPT, UR30, 0x1, UPT ;  /* 0x000000011e00788c */ /* 0x000fc4000bf05270 */
[----:B------:R-:W-:Y:S01]  /*20c0*/  UIMAD.WIDE.U32 UR18, UR37, UR31, URZ ;  /* 0x0000001f251272a5 */ /* 0x000fe2000f8e00ff */
[----:B------:R-:W-:Y:S02]  /*20d0*/  UMOV UR8, UR9 ;  /* 0x0000000900087c82 */ /* 0x000fe40008000000 */
[----:B------:R-:W-:Y:S01]  /*20e0*/  UMOV UR6, UR13 ;  /* 0x0000000d00067c82 */ /* 0x000fe20008000000 */
[----:B---3--:R-:W-:Y:S02]  /*20f0*/  USHF.R.U32.HI UR8, URZ, UR14, UR8 ;  /* 0x0000000eff087299 */ /* 0x008fe40008011608 */
[----:B----4-:R-:W-:Y:S02]  /*2100*/  UISETP.NE.AND UP2, UPT, UR20, 0x1, UPT ;  /* 0x000000011400788c */ /* 0x010fe4000bf45270 */
[----:B------:R-:W-:Y:S02]  /*2110*/  USHF.R.U32.HI UR6, URZ, UR29, UR6 ;  /* 0x0000001dff067299 */ /* 0x000fe40008011606 */
[----:B------:R-:W-:-:S02]  /*2120*/  USEL UR8, UR39, UR8, !UP0 ;  /* 0x0000000827087287 */ /* 0x000fc4000c000000 */
[----:B------:R-:W-:Y:S02]  /*2130*/  USEL UR9, UR40, UR6, !UP2 ;  /* 0x0000000628097287 */ /* 0x000fe4000d000000 */
[----:B-----5:R-:W-:Y:S01]  /*2140*/  UIMAD.WIDE.U32 UR12, UR8, UR10, URZ ;  /* 0x0000000a080c72a5 */ /* 0x020fe2000f8e00ff */
[----:B------:R-:W-:Y:S01]  /*2150*/  UMOV UR6, UR19 ;  /* 0x0000001300067c82 */ /* 0x000fe20008000000 */
[----:B------:R-:W-:Y:S02]  /*2160*/  UIMAD.WIDE.U32 UR16, UR38, UR28, URZ ;  /* 0x0000001c261072a5 */ /* 0x000fe4000f8e00ff */
[----:B------:R-:W-:-:S03]  /*2170*/  UIMAD.WIDE.U32 UR18, UR9, UR10, URZ ;  /* 0x0000000a091272a5 */ /* 0x000fc6000f8e00ff */
[----:B------:R-:W-:Y:S01]  /*2180*/  UMOV UR12, UR13 ;  /* 0x0000000d000c7c82 */ /* 0x000fe20008000000 */
[----:B------:R-:W-:Y:S02]  /*2190*/  USHF.R.U32.HI UR6, URZ, UR14, UR6 ;  /* 0x0000000eff067299 */ /* 0x000fe40008011606 */
[----:B------:R-:W-:Y:S01]  /*21a0*/  @UP3 USHF.R.U32.HI UR8, URZ, UR11, UR12 ;  /* 0x0000000bff083299 */ /* 0x000fe2000801160c */
[----:B------:R-:W-:Y:S01]  /*21b0*/  UMOV UR16, UR17 ;  /* 0x0000001100107c82 */ /* 0x000fe20008000000 */
[----:B------:R-:W-:Y:S01]  /*21c0*/  UMOV UR18, UR19 ;  /* 0x0000001300127c82 */ /* 0x000fe20008000000 */
[----:B------:R-:W-:Y:S02]  /*21d0*/  USHF.R.U32.HI UR29, URZ, UR29, UR16 ;  /* 0x0000001dff1d7299 */ /* 0x000fe40008011610 */
[----:B------:R-:W-:Y:S02]  /*21e0*/  USEL UR6, UR37, UR6, !UP0 ;  /* 0x0000000625067287 */ /* 0x000fe4000c000000 */
[----:B------:R-:W-:-:S02]  /*21f0*/  @UP3 USHF.R.U32.HI UR9, URZ, UR11, UR18 ;  /* 0x0000000bff093299 */ /* 0x000fc40008011612 */
[----:B------:R-:W-:Y:S02]  /*2200*/  UIMAD UR12, UR15, UR8, URZ ;  /* 0x000000080f0c72a4 */ /* 0x000fe4000f8e02ff */
[----:B------:R-:W-:Y:S02]  /*2210*/  USEL UR8, UR38, UR29, !UP2 ;  /* 0x0000001d26087287 */ /* 0x000fe4000d000000 */
[----:B------:R-:W-:Y:S02]  /*2220*/  UIMAD UR14, UR15, UR9, URZ ;  /* 0x000000090f0e72a4 */ /* 0x000fe4000f8e02ff */
[----:B------:R-:W-:Y:S02]  /*2230*/  UISETP.GE.AND UP0, UPT, UR6, UR12, UPT ;  /* 0x0000000c0600728c */ /* 0x000fe4000bf06270 */
[----:B------:R-:W-:Y:S02]  /*2240*/  UIMAD.WIDE.U32 UR12, UR6, UR10, URZ ;  /* 0x0000000a060c72a5 */ /* 0x000fe4000f8e00ff */
[----:B------:R-:W-:-:S02]  /*2250*/  UISETP.GE.OR UP0, UPT, UR8, UR14, UP0 ;  /* 0x0000000e0800728c */ /* 0x000fc40008706670 */
[----:B------:R-:W-:Y:S02]  /*2260*/  UIMAD.WIDE.U32 UR16, UR8, UR10, URZ ;  /* 0x0000000a081072a5 */ /* 0x000fe4000f8e00ff */
[----:B------:R-:W-:Y:S01]  /*2270*/  UIADD3 UR14, UPT, UPT, -UR8, URZ, URZ ;  /* 0x000000ff080e7290 */ /* 0x000fe2000fffe1ff */
[----:B------:R-:W-:Y:S01]  /*2280*/  UMOV UR12, UR13 ;  /* 0x0000000d000c7c82 */ /* 0x000fe20008000000 */
[----:B------:R-:W-:Y:S02]  /*2290*/  UIADD3 UR13, UPT, UPT, -UR6, URZ, URZ ;  /* 0x000000ff060d7290 */ /* 0x000fe4000fffe1ff */
        /* <DEDUP_REMOVED lines=14> */
[----:B------:R-:W-:-:S12]  /*2380*/  UIMAD UR38, UR8, UR20, UR9 ;  /* 0x00000014082672a4 */ /* 0x000fd8000f8e0209 */
.L_x_33:
[----:B------:R-:W2:Y:S02]  /*2390*/  LDCU UR6, c[0x0][0xb30] ;  /* 0x00016600ff0677ac */ /* 0x000ea40008000800 */
[----:B--2---:R-:W-:-:S09]  /*23a0*/  UISETP.NE.AND UP0, UPT, UR6, 0x1, UPT ;  /* 0x000000010600788c */ /* 0x004fd2000bf05270 */
[----:B------:R-:W-:Y:S05]  /*23b0*/  BRA.U UP0, `(.L_x_34) ;  /* 0x0000000100447547 */ /* 0x000fea000b800000 */
[----:B------:R-:W2:Y:S01]  /*23c0*/  LDCU.128 UR16, c[0x0][0xb10] ;  /* 0x00016200ff1077ac */ /* 0x000ea20008000c00 */
[----:B------:R-:W3:Y:S01]  /*23d0*/  LDCU UR12, c[0x0][0xb0c] ;  /* 0x00016180ff0c77ac */ /* 0x000ee20008000800 */
[----:B------:R-:W4:Y:S01]  /*23e0*/  LDCU UR13, c[0x0][0xb20] ;  /* 0x00016400ff0d77ac */ /* 0x000f220008000800 */
[----:B--2---:R-:W-:Y:S02]  /*23f0*/  UIMAD.WIDE.U32 UR10, UR38, UR16, URZ ;  /* 0x00000010260a72a5 */ /* 0x004fe4000f8e00ff */
[----:B------:R-:W-:Y:S02]  /*2400*/  UIMAD.WIDE.U32 UR8, UR37, UR19, URZ ;  /* 0x00000013250872a5 */ /* 0x000fe4000f8e00ff */
[----:B---3--:R-:W-:Y:S02]  /*2410*/  UISETP.NE.AND UP2, UPT, UR12, 0x1, UPT ;  /* 0x000000010c00788c */ /* 0x008fe4000bf45270 */
[----:B------:R-:W-:Y:S01]  /*2420*/  UISETP.NE.AND UP0, UPT, UR18, 0x1, UPT ;  /* 0x000000011200788c */ /* 0x000fe2000bf05270 */
[----:B------:R-:W-:-:S02]  /*2430*/  UMOV UR10, UR11 ;  /* 0x0000000b000a7c82 */ /* 0x000fc40008000000 */
[----:B------:R-:W-:Y:S01]  /*2440*/  UMOV UR6, UR9 ;  /* 0x0000000900067c82 */ /* 0x000fe20008000000 */
[----:B------:R-:W-:Y:S02]  /*2450*/  USHF.R.U32.HI UR10, URZ, UR17, UR10 ;  /* 0x00000011ff0a7299 */ /* 0x000fe4000801160a */
[----:B----4-:R-:W-:Y:S02]  /*2460*/  USHF.R.U32.HI UR6, URZ, UR13, UR6 ;  /* 0x0000000dff067299 */ /* 0x010fe40008011606 */
[----:B------:R-:W-:Y:S02]  /*2470*/  USEL UR8, UR38, UR10, !UP2 ;  /* 0x0000000a26087287 */ /* 0x000fe4000d000000 */
[----:B------:R-:W-:-:S04]  /*2480*/  USEL UR6, UR37, UR6, !UP0 ;  /* 0x0000000625067287 */ /* 0x000fc8000c000000 */
[----:B------:R-:W-:Y:S02]  /*2490*/  UIADD3 UR9, UPT, UPT, UR8, -UR6, URZ ;  /* 0x8000000608097290 */ /* 0x000fe4000fffe0ff */
[----:B------:R-:W-:Y:S02]  /*24a0*/  UIADD3 UR6, UPT, UPT, -UR8, UR6, URZ ;  /* 0x0000000608067290 */ /* 0x000fe4000fffe1ff */
[----:B------:R-:W-:Y:S02]  /*24b0*/  UIMAD UR37, UR9, UR18, UR37 ;  /* 0x00000012092572a4 */ /* 0x000fe4000f8e0225 */
[----:B------:R-:W-:-:S12]  /*24c0*/  UIMAD UR38, UR6, UR12, UR38 ;  /* 0x0000000c062672a4 */ /* 0x000fd8000f8e0226 */
.L_x_34:
[----:B------:R-:W2:Y:S04]  /*24d0*/  LDL R3, [R1+0x4] ;  /* 0x0000040001037983 */ /* 0x000ea80000100800 */
[----:B-1----:R-:W3:Y:S01]  /*24e0*/  LDL R2, [R1] ;  /* 0x0000000001027983 */ /* 0x002ee20000100800 */
[----:B------:R-:W-:Y:S02]  /*24f0*/  PLOP3.LUT P1, PT, PT, PT, PT, 0x80, 0x8 ;  /* 0x000000000008781c */ /* 0x000fe40003f2f070 */
[----:B--2---:R-:W-:Y:S02]  /*2500*/  R2UR UR8, R3 ;  /* 0x00000000030872ca */ /* 0x004fe400000e0000 */
[----:B---3--:R-:W-:Y:S01]  /*2510*/  R2UR UR6, R2 ;  /* 0x00000000020672ca */ /* 0x008fe200000e0000 */
[----:B------:R-:W-:-:S05]  /*2520*/  VIADD R2, R9, 0x1 ;  /* 0x0000000109027836 */ /* 0x000fca0000000000 */
[----:B------:R-:W-:-:S05]  /*2530*/  ISETP.NE.AND P0, PT, R2, 0x2, PT ;  /* 0x000000020200780c */ /* 0x000fca0003f05270 */
[----:B------:R-:W-:Y:S01]  /*2540*/  UIADD3 UR8, UPT, UPT, UR38, UR8, URZ ;  /* 0x0000000826087290 */ /* 0x000fe2000fffe0ff */
[----:B------:R-:W-:Y:S02]  /*2550*/  SEL R3, RZ, 0x1, P0 ;  /* 0x00000001ff037807 */ /* 0x000fe40000000000 */
[----:B------:R-:W-:Y:S01]  /*2560*/  SEL R9, R2, RZ, P0 ;  /* 0x000000ff02097207 */ /* 0x000fe20000000000 */
[----:B------:R-:W-:Y:S01]  /*2570*/  UIADD3 UR6, UPT, UPT, UR37, UR6, URZ ;  /* 0x0000000625067290 */ /* 0x000fe2000fffe0ff */
[----:B------:R-:W-:Y:S01]  /*2580*/  LOP3.LUT R12, R12, R3, RZ, 0x3c, !PT ;  /* 0x000000030c0c7212 */ /* 0x000fe200078e3cff */
[----:B------:R-:W-:-:S04]  /*2590*/  IMAD.U32 R244, RZ, RZ, UR8 ;  /* 0x00000008fff47e24 */ /* 0x000fc8000f8e00ff */
[----:B------:R-:W-:Y:S01]  /*25a0*/  IMAD.U32 R243, RZ, RZ, UR6 ;  /* 0x00000006fff37e24 */ /* 0x000fe2000f8e00ff */
[----:B------:R-:W-:Y:S06]  /*25b0*/  BRA.U UP1, `(.L_x_35) ;  /* 0xfffffff1014c7547 */ /* 0x000fec000b83ffff */
[----:B------:R-:W-:Y:S01]  /*25c0*/  UIADD3 UR8, UPT, UPT, UR4, 0x28, URZ ;  /* 0x0000002804087890 */ /* 0x000fe2000fffe0ff */
[----:B------:R-:W-:-:S03]  /*25d0*/  SHF.L.U32 R2, R0, 0x1f, RZ ;  /* 0x0000001f00027819 */ /* 0x000fc600000006ff */
[----:B------:R-:W-:-:S09]  /*25e0*/  ULEA UR4, UR7, UR8, 0x3 ;  /* 0x0000000807047291 */ /* 0x000fd2000f8e18ff */
[----:B------:R-:W1:Y:S02]  /*25f0*/  SYNCS.PHASECHK.TRANS64.TRYWAIT P0, [UR4], R2 ;  /* 0x00000002ff0075a7 */ /* 0x000e640008001104 */
[----:B-1----:R-:W-:Y:S05]  /*2600*/  @!P0 BRA `(.L_x_36) ;  /* 0x0000007c009c8947 */ /* 0x002fea0003800000 */
.L_x_111:
[----:B------:R-:W-:-:S04]  /*2610*/  UIADD3 UR4, UPT, UPT, UR7, 0x1, URZ ;  /* 0x0000000107047890 */ /* 0x000fc8000fffe0ff */
[----:B------:R-:W-:-:S04]  /*2620*/  UISETP.NE.AND UP0, UPT, UR4, 0x5, UPT ;  /* 0x000000050400788c */ /* 0x000fc8000bf05270 */
[----:B------:R-:W-:Y:S02]  /*2630*/  USEL UR6, URZ, 0x1, UP0 ;  /* 0x00000001ff067887 */ /* 0x000fe40008000000 */
[----:B------:R-:W-:-:S04]  /*2640*/  USEL UR4, UR4, URZ, UP0 ;  /* 0x000000ff04047287 */ /* 0x000fc80008000000 */
[----:B------:R-:W-:Y:S01]  /*2650*/  ULEA UR5, UR4, UR8, 0x3 ;  /* 0x0000000804057291 */ /* 0x000fe2000f8e18ff */
[----:B------:R-:W-:-:S04]  /*2660*/  LOP3.LUT R0, R0, UR6, RZ, 0x3c, !PT ;  /* 0x0000000600007c12 */ /* 0x000fc8000f8e3cff */
[----:B-1----:R-:W-:-:S04]  /*2670*/  SHF.L.U32 R2, R0, 0x1f, RZ ;  /* 0x0000001f00027819 */ /* 0x002fc800000006ff */
[----:B------:R-:W1:Y:S02]  /*2680*/  SYNCS.PHASECHK.TRANS64.TRYWAIT P0, [UR5], R2 ;  /* 0x00000002ff0075a7 */ /* 0x000e640008001105 */
[----:B-1----:R-:W-:Y:S05]  /*2690*/  @!P0 BRA `(.L_x_37) ;  /* 0x0000007c00908947 */ /* 0x002fea0003800000 */
.L_x_113:
        /* <DEDUP_REMOVED lines=9> */
.L_x_115:
        /* <DEDUP_REMOVED lines=9> */
.L_x_117:
[----:B------:R-:W-:-:S04]  /*27c0*/  UIADD3 UR4, UPT, UPT, UR4, 0x1, URZ ;  /* 0x0000000104047890 */ /* 0x000fc8000fffe0ff */
[----:B------:R-:W-:-:S04]  /*27d0*/  UISETP.NE.AND UP0, UPT, UR4, 0x5, UPT ;  /* 0x000000050400788c */ /* 0x000fc8000bf05270 */
[----:B------:R-:W-:Y:S02]  /*27e0*/  USEL UR5, URZ, 0x1, UP0 ;  /* 0x00000001ff057887 */ /* 0x000fe40008000000 */
[----:B------:R-:W-:-:S04]  /*27f0*/  USEL UR4, UR4, URZ, UP0 ;  /* 0x000000ff04047287 */ /* 0x000fc80008000000 */
[----:B------:R-:W-:Y:S01]  /*2800*/  ULEA UR4, UR4, UR8, 0x3 ;  /* 0x0000000804047291 */ /* 0x000fe2000f8e18ff */
[----:B-1----:R-:W-:-:S04]  /*2810*/  LOP3.LUT R2, R0, UR5, RZ, 0x3c, !PT ;  /* 0x0000000500027c12 */ /* 0x002fc8000f8e3cff */
[----:B------:R-:W-:Y:S01]  /*2820*/  SHF.L.U32 R2, R2, 0x1f, RZ ;  /* 0x0000001f02027819 */ /* 0x000fe200000006ff */
[----:B------:R-:W-:-:S07]  /*2830*/  IMAD.U32 R0, RZ, RZ, UR4 ;  /* 0x00000004ff007e24 */ /* 0x000fce000f8e00ff */
.L_x_40:
[----:B-1----:R1:W2:Y:S02]  /*2840*/  SYNCS.PHASECHK.TRANS64.TRYWAIT P0, [R0+URZ], R2 ;  /* 0x00000002000075a7 */ /* 0x0022a400080011ff */
[----:B--2---:R-:W-:Y:S05]  /*2850*/  @!P0 NANOSLEEP.SYNCS 0x989680 ;  /* 0x009896800000895d */ /* 0x004fea0003900000 */
[----:B------:R-:W2:Y:S02]  /*2860*/  @!P0 SYNCS.PHASECHK.TRANS64 P0, [R0+URZ], R2 ;  /* 0x00000002000085a7 */ /* 0x000ea400080010ff */
[----:B--2---:R-:W-:Y:S05]  /*2870*/  @P0 EXIT ;  /* 0x000000000000094d */ /* 0x004fea0003800000 */
[----:B------:R-:W-:Y:S05]  /*2880*/  BRA `(.L_x_40) ;  /* 0xfffffffc00ec7947 */ /* 0x000fea000383ffff */
.L_x_17:
[----:B------:R-:W-:-:S04]  /*2890*/  UISETP.NE.AND UP0, UPT, UR5, URZ, UPT ;  /* 0x000000ff0500728c */ /* 0x000fc8000bf05270 */
[----:B------:R-:W-:-:S09]  /*28a0*/  UISETP.NE.OR UP0, UPT, UR22, 0x1, UP0 ;  /* 0x000000011600788c */ /* 0x000fd20008705670 */
[----:B------:R-:W-:Y:S05]  /*28b0*/  BRA.U UP0, `(.L_x_41) ;  /* 0x0000000500507547 */ /* 0x000fea000b800000 */
[----:B------:R-:W-:Y:S01]  /*28c0*/  HFMA2 R9, -RZ, RZ, 0, 0 ;  /* 0x00000000ff097431 */ /* 0x000fe200000001ff */
[----:B------:R-:W-:Y:S01]  /*28d0*/  UMOV UR6, 0x400 ;  /* 0x0000040000067882 */ /* 0x000fe20000000000 */
[----:B------:R-:W-:Y:S01]  /*28e0*/  ISETP.NE.AND P2, PT, R14, RZ, PT ;  /* 0x000000ff0e00720c */ /* 0x000fe20003f45270 */
[----:B------:R-:W-:Y:S01]  /*28f0*/  IMAD.MOV.U32 R10, RZ, RZ, 0x1 ;  /* 0x00000001ff0a7424 */ /* 0x000fe200078e00ff */
[----:B------:R-:W-:Y:S01]  /*2900*/  MOV R4, RZ ;  /* 0x000000ff00047202 */ /* 0x000fe20000000f00 */
[----:B------:R-:W-:Y:S01]  /*2910*/  IMAD.MOV.U32 R12, RZ, RZ, RZ ;  /* 0x000000ffff0c7224 */ /* 0x000fe200078e00ff */
[----:B------:R-:W-:Y:S01]  /*2920*/  ULEA UR6, UR5, UR6, 0x18 ;  /* 0x0000000605067291 */ /* 0x000fe2000f8ec0ff */
[----:B------:R-:W-:Y:S02]  /*2930*/  IMAD.MOV.U32 R11, RZ, RZ, RZ ;  /* 0x000000ffff0b7224 */ /* 0x000fe400078e00ff */
[----:B------:R-:W-:-:S09]  /*2940*/  UMOV UR5, URZ ;  /* 0x000000ff00057c82 */ /* 0x000fd20008000000 */
.L_x_45:
[----:B-1----:R-:W-:Y:S02]  /*2950*/  LEA R0, R4, UR6, 0x3 ;  /* 0x0000000604007c11 */ /* 0x002fe4000f8e18ff */
[----:B------:R-:W-:-:S03]  /*2960*/  SHF.L.U32 R2, R11, 0x1f, RZ ;  /* 0x0000001f0b027819 */ /* 0x000fc600000006ff */
[----:B------:R-:W-:Y:S01]  /*2970*/  VIADD R3, R0, 0xe0 ;  /* 0x000000e000037836 */ /* 0x000fe20000000000 */
[----:B------:R-:W1:Y:S02]  /*2980*/  SYNCS.PHASECHK.TRANS64.TRYWAIT P0, [R0+URZ+0xd0], R2 ;  /* 0x0000d002000075a7 */ /* 0x000e6400080011ff */
[----:B-1----:R-:W-:Y:S05]  /*2990*/  @!P0 BRA `(.L_x_42) ;  /* 0x0000007c00188947 */ /* 0x002fea0003800000 */
.L_x_118:
[----:B------:R-:W-:Y:S01]  /*29a0*/  ULEA UR4, UR5, UR6, 0x3 ;  /* 0x0000000605047291 */ /* 0x000fe2000f8e18ff */
[----:B-1----:R-:W-:Y:S01]  /*29b0*/  PRMT R0, RZ, 0x654, R3 ;  /* 0x00000654ff007816 */ /* 0x002fe20000000003 */
[----:B------:R-:W-:Y:S01]  /*29c0*/  @!P2 IMAD.MOV.U32 R5, RZ, RZ, 0x10 ;  /* 0x00000010ff05a424 */ /* 0x000fe200078e00ff */
[----:B------:R-:W-:Y:S01]  /*29d0*/  SHF.L.U32 R2, R10, 0x1f, RZ ;  /* 0x0000001f0a027819 */ /* 0x000fe200000006ff */
[----:B------:R-:W-:Y:S01]  /*29e0*/  UIADD3 UR7, UPT, UPT, UR4, 0x70, URZ ;  /* 0x0000007004077890 */ /* 0x000fe2000fffe0ff */
[----:B------:R1:W-:Y:S04]  /*29f0*/  SYNCS.ARRIVE.TRANS64.RED.A1T0 RZ, [R0+URZ], RZ ;  /* 0x000000ff00ff79a7 */ /* 0x0003e800081004ff */
[----:B------:R-:W3:Y:S01]  /*2a00*/  SYNCS.PHASECHK.TRANS64.TRYWAIT P0, [UR4+0x80], R2 ;  /* 0x00008002ff0075a7 */ /* 0x000ee20008001104 */
[----:B-1----:R-:W-:-:S05]  /*2a10*/  IMAD.U32 R0, RZ, RZ, UR7 ;  /* 0x00000007ff007e24 */ /* 0x002fca000f8e00ff */
[----:B------:R-:W-:Y:S01]  /*2a20*/  PRMT R0, R14, 0x654, R0 ;  /* 0x000006540e007816 */ /* 0x000fe20000000000 */
[----:B---3--:R-:W-:Y:S06]  /*2a30*/  @!P0 BRA `(.L_x_43) ;  /* 0x0000007c00048947 */ /* 0x008fec0003800000 */
.L_x_120:
[----:B------:R-:W-:Y:S01]  /*2a40*/  ULEA UR8, UR5, UR6, 0x4 ;  /* 0x0000000605087291 */ /* 0x000fe2000f8e20ff */
[----:B------:R-:W-:Y:S01]  /*2a50*/  SEL R13, R0, R13, !P2 ;  /* 0x0000000d000d7207 */ /* 0x000fe20005000000 */
[----:B------:R-:W-:Y:S01]  /*2a60*/  UIADD3 UR9, UPT, UPT, UR4, 0x70, URZ ;  /* 0x0000007004097890 */ /* 0x000fe2000fffe0ff */
[----:B------:R-:W-:Y:S01]  /*2a70*/  LEA R0, R9, UR6, 0x3 ;  /* 0x0000000609007c11 */ /* 0x000fe2000f8e18ff */
[----:B------:R-:W-:Y:S01]  /*2a80*/  UIADD3 UR8, UPT, UPT, UR8, 0x100, URZ ;  /* 0x0000010008087890 */ /* 0x000fe2000fffe0ff */
[----:B-1----:R-:W-:Y:S01]  /*2a90*/  SHF.L.U32 R2, R12, 0x1f, RZ ;  /* 0x0000001f0c027819 */ /* 0x002fe200000006ff */
[----:B------:R1:W-:Y:S01]  /*2aa0*/  @!P2 SYNCS.ARRIVE.TRANS64.RED RZ, [R13+URZ], R5 ;  /* 0x000000050dffa9a7 */ /* 0x0003e200080004ff */
[----:B------:R-:W-:Y:S01]  /*2ab0*/  UIADD3 UR4, UPT, UPT, UR5, 0x1, URZ ;  /* 0x0000000105047890 */ /* 0x000fe2000fffe0ff */
[----:B------:R-:W-:-:S03]  /*2ac0*/  VIADD R8, R4, 0x1 ;  /* 0x0000000104087836 */ /* 0x000fc60000000000 */
[----:B------:R-:W-:Y:S02]  /*2ad0*/  UISETP.NE.AND UP0, UPT, UR4, 0x2, UPT ;  /* 0x000000020400788c */ /* 0x000fe4000bf05270 */
[----:B------:R-:W-:Y:S06]  /*2ae0*/  UGETNEXTWORKID.BROADCAST [UR8], [UR9] ;  /* 0x00000000080073ca */ /* 0x000fec0008000100 */
[----:B------:R-:W-:Y:S01]  /*2af0*/  USEL UR7, URZ, 0x1, UP0 ;  /* 0x00000001ff077887 */ /* 0x000fe20008000000 */
[----:B------:R-:W-:Y:S01]  /*2b00*/  ISETP.NE.AND P0, PT, R8, 0x2, PT ;  /* 0x000000020800780c */ /* 0x000fe20003f05270 */
[----:B------:R-:W-:Y:S01]  /*2b10*/  USEL UR5, UR4, URZ, UP0 ;  /* 0x000000ff04057287 */ /* 0x000fe20008000000 */
[----:B------:R-:W3:Y:S03]  /*2b20*/  SYNCS.PHASECHK.TRANS64.TRYWAIT P1, [R0+URZ+0x70], R2 ;  /* 0x00007002000075a7 */ /* 0x000ee600080211ff */
[----:B------:R-:W-:Y:S01]  /*2b30*/  LOP3.LUT R10, R10, UR7, RZ, 0x3c, !PT ;  /* 0x000000070a0a7c12 */ /* 0x000fe2000f8e3cff */
[----:B-1-3--:R-:W-:Y:S07]  /*2b40*/  @!P1 BRA `(.L_x_44) ;  /* 0x0000007800d89947 */ /* 0x00afee0003800000 */
.L_x_121:
[----:B-1----:R-:W-:Y:S01]  /*2b50*/  LEA R2, R9, UR6, 0x4 ;  /* 0x0000000609027c11 */ /* 0x002fe2000f8e20ff */
[----:B------:R-:W-:-:S04]  /*2b60*/  VIADD R0, R0, 0x80 ;  /* 0x0000008000007836 */ /* 0x000fc80000000000 */
[----:B------:R1:W3:Y:S01]  /*2b70*/  LDS.128 R4, [R2+0x100] ;  /* 0x0001000002047984 */ /* 0x0002e20000000c00 */
[----:B------:R-:W-:Y:S01]  /*2b80*/  PRMT R0, RZ, 0x654, R0 ;  /* 0x00000654ff007816 */ /* 0x000fe20000000000 */
[----:B------:R-:W-:Y:S01]  /*2b90*/  @!PT LDS RZ, [RZ] ;  /* 0x00000000fffff984 */ /* 0x000fe20000000800 */
[----:B------:R-:W-:Y:S01]  /*2ba0*/  @!PT LDS RZ, [RZ] ;  /* 0x00000000fffff984 */ /* 0x000fe20000000800 */
[----:B------:R-:W-:Y:S01]  /*2bb0*/  @!PT LDS RZ, [RZ] ;  /* 0x00000000fffff984 */ /* 0x000fe20000000800 */
[----:B------:R-:W-:Y:S01]  /*2bc0*/  @!PT LDS RZ, [RZ] ;  /* 0x00000000fffff984 */ /* 0x000fe20000000800 */
[----:B------:R4:W-:Y:S06]  /*2bd0*/  MEMBAR.ALL.CTA ;  /* 0x0000000000007992 */ /* 0x0009ec0000008000 */
[----:B----4-:R-:W4:Y:S01]  /*2be0*/  FENCE.VIEW.ASYNC.S ;  /* 0x00000000000073c6 */ /* 0x010f220000000000 */
[----:B-1----:R-:W-:-:S04]  /*2bf0*/  SEL R2, RZ, 0x1, P0 ;  /* 0x00000001ff027807 */ /* 0x002fc80000000000 */
[----:B------:R-:W-:Y:S01]  /*2c00*/  LOP3.LUT R11, R11, R2, RZ, 0x3c, !PT ;  /* 0x000000020b0b7212 */ /* 0x000fe200078e3cff */
[----:B----4-:R1:W-:Y:S01]  /*2c10*/  SYNCS.ARRIVE.TRANS64.RED.A1T0 RZ, [R0+URZ], RZ ;  /* 0x000000ff00ff79a7 */ /* 0x0103e200081004ff */
[----:B---3--:R-:W-:Y:S02]  /*2c20*/  LOP3.LUT P3, RZ, R6, 0x1, RZ, 0xc0, !PT ;  /* 0x0000000106ff7812 */ /* 0x008fe4000786c0ff */
[----:B------:R-:W-:Y:S01]  /*2c30*/  SEL R4, R8, RZ, P0 ;  /* 0x000000ff08047207 */ /* 0x000fe20000000000 */
[----:B-1----:R-:W-:-:S05]  /*2c40*/  VIADD R0, R9, 0x1 ;  /* 0x0000000109007836 */ /* 0x002fca0000000000 */
[----:B------:R-:W-:-:S04]  /*2c50*/  ISETP.NE.AND P1, PT, R0, 0x2, PT ;  /* 0x000000020000780c */ /* 0x000fc80003f25270 */
[----:B------:R-:W-:Y:S02]  /*2c60*/  SEL R3, RZ, 0x1, P1 ;  /* 0x00000001ff037807 */ /* 0x000fe40000800000 */
[----:B------:R-:W-:Y:S02]  /*2c70*/  SEL R9, R0, RZ, P1 ;  /* 0x000000ff00097207 */ /* 0x000fe40000800000 */
[----:B------:R-:W-:Y:S01]  /*2c80*/  LOP3.LUT R12, R12, R3, RZ, 0x3c, !PT ;  /* 0x000000030c0c7212 */ /* 0x000fe200078e3cff */
[----:B------:R-:W-:Y:S06]  /*2c90*/  @P3 BRA `(.L_x_45) ;  /* 0xfffffffc002c3947 */ /* 0x000fec000383ffff */
[----:B------:R-:W-:Y:S01]  /*2ca0*/  ULEA UR4, UR5, UR6, 0x3 ;  /* 0x0000000605047291 */ /* 0x000fe2000f8e18ff */
[----:B------:R-:W-:-:S08]  /*2cb0*/  SHF.L.U32 R0, R10, 0x1f, RZ ;  /* 0x0000001f0a007819 */ /* 0x000fd000000006ff */
[----:B------:R-:W1:Y:S02]  /*2cc0*/  SYNCS.PHASECHK.TRANS64 P0, [UR4+0x80], R0 ;  /* 0x00008000ff0075a7 */ /* 0x000e640008001004 */
[----:B-1----:R-:W-:Y:S05]  /*2cd0*/  @P0 BRA `(.L_x_46) ;  /* 0x0000000000080947 */ /* 0x002fea0003800000 */
[----:B------:R-:W1:Y:S02]  /*2ce0*/  SYNCS.PHASECHK.TRANS64.TRYWAIT P0, [UR4+0x80], R0 ;  /* 0x00008000ff0075a7 */ /* 0x000e640008001104 */
[----:B-1----:R-:W-:Y:S05]  /*2cf0*/  @!P0 BRA `(.L_x_47) ;  /* 0x0000007800808947 */ /* 0x002fea0003800000 */
.L_x_46:
[----:B------:R-:W-:-:S04]  /*2d00*/  UIADD3 UR7, UPT, UPT, UR5, 0x1, URZ ;  /* 0x0000000105077890 */ /* 0x000fc8000fffe0ff */
[----:B------:R-:W-:-:S04]  /*2d10*/  UISETP.NE.AND UP0, UPT, UR7, 0x2, UPT ;  /* 0x000000020700788c */ /* 0x000fc8000bf05270 */
[----:B------:R-:W-:Y:S02]  /*2d20*/  USEL UR8, URZ, 0x1, UP0 ;  /* 0x00000001ff087887 */ /* 0x000fe40008000000 */
[----:B------:R-:W-:-:S04]  /*2d30*/  USEL UR7, UR7, URZ, UP0 ;  /* 0x000000ff07077287 */ /* 0x000fc80008000000 */
[----:B------:R-:W-:Y:S01]  /*2d40*/  ULEA UR7, UR7, UR6, 0x3 ;  /* 0x0000000607077291 */ /* 0x000fe2000f8e18ff */
[----:B-1----:R-:W-:-:S04]  /*2d50*/  LOP3.LUT R2, R10, UR8, RZ, 0x3c, !PT ;  /* 0x000000080a027c12 */ /* 0x002fc8000f8e3cff */
[----:B------:R-:W-:-:S04]  /*2d60*/  SHF.L.U32 R0, R2, 0x1f, RZ ;  /* 0x0000001f02007819 */ /* 0x000fc800000006ff */
[----:B------:R-:W1:Y:S02]  /*2d70*/  SYNCS.PHASECHK.TRANS64 P0, [UR7+0x80], R0 ;  /* 0x00008000ff0075a7 */ /* 0x000e640008001007 */
[----:B-12---:R-:W-:Y:S05]  /*2d80*/  @P0 EXIT ;  /* 0x000000000000094d */ /* 0x006fea0003800000 */
[----:B------:R-:W-:Y:S02]  /*2d90*/  SHF.L.U32 R2, R2, 0x1f, RZ ;  /* 0x0000001f02027819 */ /* 0x000fe400000006ff */
[----:B------:R-:W-:-:S07]  /*2da0*/  MOV R0, UR7 ;  /* 0x0000000700007c02 */ /* 0x000fce0008000f00 */
.L_x_48:
[----:B-1----:R1:W2:Y:S02]  /*2db0*/  SYNCS.PHASECHK.TRANS64.TRYWAIT P0, [R0+URZ+0x80], R2 ;  /* 0x00008002000075a7 */ /* 0x0022a400080011ff */
[----:B--2---:R-:W-:Y:S05]  /*2dc0*/  @!P0 NANOSLEEP.SYNCS 0x989680 ;  /* 0x009896800000895d */ /* 0x004fea0003900000 */
[----:B------:R-:W2:Y:S02]  /*2dd0*/  @!P0 SYNCS.PHASECHK.TRANS64 P0, [R0+URZ+0x80], R2 ;  /* 0x00008002000085a7 */ /* 0x000ea400080010ff */
[----:B--2---:R-:W-:Y:S05]  /*2de0*/  @P0 EXIT ;  /* 0x000000000000094d */ /* 0x004fea0003800000 */
[----:B------:R-:W-:Y:S05]  /*2df0*/  BRA `(.L_x_48) ;  /* 0xfffffffc00ec7947 */ /* 0x000fea000383ffff */
.L_x_41:
[----:B------:R-:W-:-:S09]  /*2e00*/  UISETP.NE.AND UP0, UPT, UR22, URZ, UPT ;  /* 0x000000ff1600728c */ /* 0x000fd2000bf05270 */
[----:B------:R-:W-:Y:S05]  /*2e10*/  BRA.U UP0, `(.L_x_49) ;  /* 0x0000000d00cc7547 */ /* 0x000fea000b800000 */
[----:B------:R-:W-:Y:S01]  /*2e20*/  UMOV UR4, 0x40 ;  /* 0x0000004000047882 */ /* 0x000fe20000000000 */
[----:B------:R-:W-:Y:S01]  /*2e30*/  NOP ;  /* 0x0000000000007918 */ /* 0x000fe20000000000 */
[----:B------:R-:W-:-:S03]  /*2e40*/  ULEA UR6, UR5, UR4, 0x18 ;  /* 0x0000000405067291 */ /* 0x000fc6000f8ec0ff */
[----:B------:R-:W-:Y:S02]  /*2e50*/  UMOV UR4, 0x400 ;  /* 0x0000040000047882 */ /* 0x000fe40000000000 */
[----:B------:R-:W-:-:S04]  /*2e60*/  ULEA UR5, UR5, UR4, 0x18 ;  /* 0x0000000405057291 */ /* 0x000fc8000f8ec0ff */
[----:B-1----:R-:W1:Y:S02]  /*2e70*/  LDS.U8 R0, [UR6+0x1c] ;  /* 0x00001c06ff007984 */ /* 0x002e640008000000 */
[----:B-1----:R-:W-:-:S13]  /*2e80*/  ISETP.NE.AND P0, PT, R0, RZ, PT ;  /* 0x000000ff0000720c */ /* 0x002fda0003f05270 */
[----:B------:R-:W-:Y:S05]  /*2e90*/  @P0 BRA `(.L_x_50) ;  /* 0x0000000000580947 */ /* 0x000fea0003800000 */
[----:B------:R-:W-:-:S13]  /*2ea0*/  ELECT P0, URZ, PT ;  /* 0x0000000000ff782f */ /* 0x000fda0003800000 */
[----:B------:R-:W-:Y:S05]  /*2eb0*/  @!P0 BRA `(.L_x_51) ;  /* 0x0000000000608947 */ /* 0x000fea0003800000 */
[----:B------:R-:W-:Y:S01]  /*2ec0*/  UMOV UR4, 0x10 ;  /* 0x0000001000047882 */ /* 0x000fe20000000000 */
[----:B------:R-:W-:Y:S01]  /*2ed0*/  HFMA2 R2, -RZ, RZ, 0, 5.9604644775390625e-08 ;  /* 0x00000001ff027431 */ /* 0x000fe200000001ff */
[----:B------:R-:W-:-:S03]  /*2ee0*/  MOV R3, 0xffff ;  /* 0x0000ffff00037802 */ /* 0x000fc60000000f00 */
[----:B------:R-:W-:Y:S04]  /*2ef0*/  DEPBAR.LE SB1, 0x36 ;  /* 0x00009d800000791a */ /* 0x000fe80000000000 */
[----:B------:R-:W1:Y:S02]  /*2f00*/  UTCATOMSWS.FIND_AND_SET.ALIGN UP0, UR4, UR4 ;  /* 0x00000004000475e3 */ /* 0x000e640008000800 */
[----:B-1----:R-:W-:Y:S01]  /*2f10*/  MOV R0, UR4 ;  /* 0x0000000400007c02 */ /* 0x002fe20008000f00 */
[----:B------:R-:W-:Y:S06]  /*2f20*/  BRA.U UP0, `(.L_x_52) ;  /* 0x0000000100187547 */ /* 0x000fec000b800000 */
.L_x_53:
[----:B------:R-:W-:Y:S05]  /*2f30*/  NANOSLEEP 0x64 ;  /* 0x000000640000795d */ /* 0x000fea0003800000 */
[----:B------:R-:W-:-:S05]  /*2f40*/  UMOV UR4, 0x10 ;  /* 0x0000001000047882 */ /* 0x000fca0000000000 */
[----:B------:R-:W-:Y:S04]  /*2f50*/  DEPBAR.LE SB1, 0x36 ;  /* 0x00009d800000791a */ /* 0x000fe80000000000 */
[----:B------:R-:W1:Y:S02]  /*2f60*/  UTCATOMSWS.FIND_AND_SET.ALIGN UP0, UR4, UR4 ;  /* 0x00000004000475e3 */ /* 0x000e640008000800 */
[----:B-1----:R-:W-:Y:S01]  /*2f70*/  MOV R0, UR4 ;  /* 0x0000000400007c02 */ /* 0x002fe20008000f00 */
[----:B------:R-:W-:Y:S05]  /*2f80*/  BRA.U !UP0, `(.L_x_53) ;  /* 0xfffffffd08e87547 */ /* 0x000fea000b83ffff */
.L_x_52:
[-C--:B------:R-:W-:Y:S02]  /*2f90*/  SHF.L.U32 R3, R3, R0.reuse, RZ ;  /* 0x0000000003037219 */ /* 0x080fe400000006ff */
[----:B------:R-:W-:Y:S01]  /*2fa0*/  SHF.L.U32 R2, R2, R0, RZ ;  /* 0x0000000002027219 */ /* 0x000fe200000006ff */
[----:B------:R-:W-:Y:S02]  /*2fb0*/  IMAD.SHL.U32 R0, R0, 0x20, RZ ;  /* 0x0000002000007824 */ /* 0x000fe400078e00ff */
[----:B------:R1:W-:Y:S04]  /*2fc0*/  ATOMS.OR RZ, [UR6+0x14], R3 ;  /* 0x00001403ffff798c */ /* 0x0003e8000b000006 */
[----:B------:R1:W-:Y:S04]  /*2fd0*/  ATOMS.OR RZ, [UR6+0x18], R2 ;  /* 0x00001802ffff798c */ /* 0x0003e8000b000006 */
[----:B------:R1:W-:Y:S01]  /*2fe0*/  STS [UR5+0x120], R0 ;  /* 0x00012000ff007988 */ /* 0x0003e20008000805 */
[----:B------:R-:W-:Y:S05]  /*2ff0*/  BRA `(.L_x_51) ;  /* 0x0000000000107947 */ /* 0x000fea0003800000 */
.L_x_50:
[----:B------:R-:W-:Y:S02]  /*3000*/  MOV R0, 0xffffffff ;  /* 0xffffffff00007802 */ /* 0x000fe40000000f00 */
[----:B------:R-:W-:-:S03]  /*3010*/  MOV R2, 0x3040 ;  /* 0x0000304000027802 */ /* 0x000fc60000000f00 */
[----:B------:R1:W-:Y:S04]  /*3020*/  STS [UR5+0x120], R0 ;  /* 0x00012000ff007988 */ /* 0x0003e80008000805 */
[----:B-12---:R-:W-:Y:S05]  /*3030*/  CALL.REL.NOINC `($__internal_1_$__cuda_sm10x_tcgen05_guardrail_trap_phase_invalid_during_alloc) ;  /* 0x0000007c00047944 */ /* 0x006fea0003c00000 */
.L_x_51:
[----:B------:R-:W-:Y:S05]  /*3040*/  WARPSYNC.ALL ;  /* 0x0000000000007948 */ /* 0x000fea0003800000 */
[----:B------:R-:W3:Y:S01]  /*3050*/  S2UR UR4, SR_CgaCtaId ;  /* 0x00000000000479c3 */ /* 0x000ee20000008800 */
[----:B------:R-:W-:Y:S01]  /*3060*/  UMOV UR27, 0x400 ;  /* 0x00000400001b7882 */ /* 0x000fe20000000000 */
[----:B------:R-:W-:-:S06]  /*3070*/  NOP ;  /* 0x0000000000007918 */ /* 0x000fcc0000000000 */
[----:B------:R-:W-:Y:S06]  /*3080*/  BAR.ARV 0x6, 0xa0 ;  /* 0x0182800000007b1d */ /* 0x000fec0000002000 */
[----:B------:R-:W4:Y:S01]  /*3090*/  LDCU UR6, c[0x0][0x38c] ;  /* 0x00007180ff0677ac */ /* 0x000f220008000800 */
[----:B------:R-:W-:Y:S02]  /*30a0*/  HFMA2 R12, -RZ, RZ, 0, 0 ;  /* 0x00000000ff0c7431 */ /* 0x000fe400000001ff */
[----:B------:R-:W-:Y:S02]  /*30b0*/  IMAD.MOV.U32 R7, RZ, RZ, 0x1 ;  /* 0x00000001ff077424 */ /* 0x000fe400078e00ff */
[----:B-1----:R-:W-:Y:S01]  /*30c0*/  IMAD.MOV.U32 R2, RZ, RZ, RZ ;  /* 0x000000ffff027224 */ /* 0x002fe200078e00ff */
[----:B------:R-:W-:Y:S01]  /*30d0*/  UMOV UR29, URZ ;  /* 0x000000ff001d7c82 */ /* 0x000fe20008000000 */
[----:B------:R-:W-:Y:S01]  /*30e0*/  UMOV UR23, URZ ;  /* 0x000000ff00177c82 */ /* 0x000fe20008000000 */
[----:B------:R-:W-:Y:S01]  /*30f0*/  UMOV UR38, 0x0 ;  /* 0x0000000000267882 */ /* 0x000fe20000000000 */
[----:B------:R-:W-:Y:S01]  /*3100*/  UMOV UR39, 0x43c0010 ;  /* 0x043c001000277882 */ /* 0x000fe20000000000 */
[----:B------:R-:W-:Y:S01]  /*3110*/  UMOV UR36, 0x0 ;  /* 0x0000000000247882 */ /* 0x000fe20000000000 */
[----:B---3--:R-:W-:Y:S01]  /*3120*/  ULEA UR27, UR4, UR27, 0x18 ;  /* 0x0000001b041b7291 */ /* 0x008fe2000f8ec0ff */
[----:B------:R-:W1:Y:S03]  /*3130*/  LDCU UR4, c[0x0][0x38c] ;  /* 0x00007180ff0477ac */ /* 0x000e660008000800 */
[----:B------:R-:W-:Y:S01]  /*3140*/  UIADD3 UR5, UPT, UPT, UR27, 0x7a00, URZ ;  /* 0x00007a001b057890 */ /* 0x000fe2000fffe0ff */
[----:B------:R-:W-:-:S04]  /*3150*/  UMOV UR37, 0x43c0010 ;  /* 0x043c001000257882 */ /* 0x000fc80000000000 */
[----:B------:R-:W3:Y:S01]  /*3160*/  LDS R0, [UR27+0x120] ;  /* 0x0001201bff007984 */ /* 0x000ee20008000800 */
[----:B------:R-:W-:Y:S02]  /*3170*/  USHF.R.U32.HI UR5, URZ, 0x4, UR5 ;  /* 0x00000004ff057899 */ /* 0x000fe40008011605 */
[----:B----4-:R-:W-:Y:S02]  /*3180*/  UISETP.GE.AND UP4, UPT, UR6, 0x1, UPT ;  /* 0x000000010600788c */ /* 0x010fe4000bf86270 */
[----:B------:R-:W-:Y:S01]  /*3190*/  ULOP3.LUT UR5, UR5, 0x3fff, URZ, 0xc0, !UPT ;  /* 0x00003fff05057892 */ /* 0x000fe2000f8ec0ff */
[----:B------:R-:W-:Y:S01]  /*31a0*/  UMOV UR34, 0x0 ;  /* 0x0000000000227882 */ /* 0x000fe20000000000 */
[----:B------:R-:W-:Y:S02]  /*31b0*/  UMOV UR35, 0x43c0010 ;  /* 0x043c001000237882 */ /* 0x000fe40000000000 */
[----:B------:R-:W-:Y:S02]  /*31c0*/  ULOP3.LUT UR28, UR5, 0x10000, URZ, 0xfc, !UPT ;  /* 0x00010000051c7892 */ /* 0x000fe4000f8efcff */
[----:B-1----:R-:W-:Y:S01]  /*31d0*/  UIADD3 UR4, UPT, UPT, UR4, 0x7f, URZ ;  /* 0x0000007f04047890 */ /* 0x002fe2000fffe0ff */
[----:B------:R-:W-:Y:S01]  /*31e0*/  UMOV UR32, 0x0 ;  /* 0x0000000000207882 */ /* 0x000fe20000000000 */
[----:B------:R-:W-:-:S02]  /*31f0*/  UMOV UR33, 0x43c0010 ;  /* 0x043c001000217882 */ /* 0x000fc40000000000 */
[----:B------:R-:W-:-:S04]  /*3200*/  USHF.R.S32.HI UR31, URZ, 0x1f, UR4 ;  /* 0x0000001fff1f7899 */ /* 0x000fc80008011404 */
[----:B------:R-:W-:Y:S02]  /*3210*/  ULEA.HI UR31, UR31, UR4, URZ, 0x7 ;  /* 0x000000041f1f7291 */ /* 0x000fe4000f8f38ff */
[----:B------:R-:W-:Y:S02]  /*3220*/  UIADD3 UR4, UPT, UPT, UR27, 0x11a00, URZ ;  /* 0x00011a001b047890 */ /* 0x000fe4000fffe0ff */
[----:B------:R-:W-:Y:S02]  /*3230*/  USHF.R.S32.HI UR31, URZ, 0x7, UR31 ;  /* 0x00000007ff1f7899 */ /* 0x000fe4000801141f */
[----:B------:R-:W-:Y:S02]  /*3240*/  USHF.R.U32.HI UR4, URZ, 0x4, UR4 ;  /* 0x00000004ff047899 */ /* 0x000fe40008011604 */
[----:B------:R-:W-:Y:S02]  /*3250*/  UISETP.LT.AND UP0, UPT, UR31, 0x1, UPT ;  /* 0x000000011f00788c */ /* 0x000fe4000bf01270 */
[----:B------:R-:W-:-:S02]  /*3260*/  ULOP3.LUT UR4, UR4, 0x3fff, URZ, 0xc0, !UPT ;  /* 0x00003fff04047892 */ /* 0x000fc4000f8ec0ff */
[----:B------:R-:W-:Y:S02]  /*3270*/  USEL UR40, UR31, 0x1, !UP0 ;  /* 0x000000011f287887 */ /* 0x000fe4000c000000 */
[----:B------:R-:W-:Y:S02]  /*3280*/  ULOP3.LUT UR4, UR4, 0x10000, URZ, 0xfc, !UPT ;  /* 0x0001000004047892 */ /* 0x000fe4000f8efcff */
[----:B------:R-:W-:Y:S01]  /*3290*/  UIADD3 UR40, UPT, UPT, -UR40, URZ, URZ ;  /* 0x000000ff28287290 */ /* 0x000fe2000fffe1ff */
[----:B---3--:R-:W-:Y:S02]  /*32a0*/  R2UR UR41, R0 ;  /* 0x00000000002972ca */ /* 0x008fe400000e0000 */
[----:B------:R-:W-:-:S13]  /*32b0*/  MOV R0, RZ ;  /* 0x000000ff00007202 */ /* 0x000fda0000000f00 */
.L_x_60:
[----:B------:R-:W-:Y:S02]  /*32c0*/  LEA R3, R2, UR27, 0x3 ;  /* 0x0000001b02037c11 */ /* 0x000fe4000f8e18ff */
[----:B------:R-:W-:Y:S02]  /*32d0*/  SHF.L.U32 R4, R12, 0x1f, RZ ;  /* 0x0000001f0c047819 */ /* 0x000fe400000006ff */
[----:B------:R-:W-:Y:S01]  /*32e0*/  PLOP3.LUT P0, PT, PT, PT, UP4, 0x80, 0x8 ;  /* 0x000000000008781c */ /* 0x000fe20003f0f048 */
[----:B------:R-:W-:Y:S01]  /*32f0*/  VIADD R5, R3, 0x80 ;  /* 0x0000008003057836 */ /* 0x000fe20000000000 */
[----:B-1----:R-:W1:Y:S02]  /*3300*/  SYNCS.PHASECHK.TRANS64.TRYWAIT P1, [R3+URZ+0x70], R4 ;  /* 0x00007004030075a7 */ /* 0x002e6400080211ff */
[----:B-1----:R-:W-:Y:S09]  /*3310*/  @!P1 BRA `(.L_x_54) ;  /* 0x0000007400109947 */ /* 0x002ff20003800000 */
.L_x_123:
[----:B------:R-:W-:Y:S01]  /*3320*/  LEA R6, R2, UR27, 0x4 ;  /* 0x0000001b02067c11 */ /* 0x000fe2000f8e20ff */
[----:B------:R-:W-:Y:S01]  /*3330*/  @UP4 ULEA UR5, UR23, UR27, 0x3 ;  /* 0x0000001b17054291 */ /* 0x000fe2000f8e18ff */
[----:B------:R-:W-:Y:S01]  /*3340*/  PLOP3.LUT P1, PT, PT, PT, PT, 0x80, 0x8 ;  /* 0x000000000008781c */ /* 0x000fe20003f2f070 */
[----:B------:R-:W-:Y:S01]  /*3350*/  ULEA UR30, UR29, UR27, 0x3 ;  /* 0x0000001b1d1e7291 */ /* 0x000fe2000f8e18ff */
[----:B------:R-:W-:Y:S01]  /*3360*/  PRMT R5, RZ, 0x654, R5 ;  /* 0x00000654ff057816 */ /* 0x000fe20000000005 */
[----:B------:R3:W4:Y:S01]  /*3370*/  LDS.128 R8, [R6+0x100] ;  /* 0x0001000006087984 */ /* 0x0007220000000c00 */
[----:B-1----:R-:W-:Y:S02]  /*3380*/  @P0 SHF.L.U32 R4, R0, 0x1f, RZ ;  /* 0x0000001f00040819 */ /* 0x002fe400000006ff */
[----:B------:R-:W-:Y:S01]  /*3390*/  SHF.L.U32 R3, R7, 0x1f, RZ ;  /* 0x0000001f07037819 */ /* 0x000fe200000006ff */
[----:B------:R-:W-:Y:S01]  /*33a0*/  @!PT LDS RZ, [RZ] ;  /* 0x00000000fffff984 */ /* 0x000fe20000000800 */
[----:B------:R-:W-:Y:S01]  /*33b0*/  @!PT LDS RZ, [RZ] ;  /* 0x00000000fffff984 */ /* 0x000fe20000000800 */
[----:B------:R-:W-:Y:S01]  /*33c0*/  @!PT LDS RZ, [RZ] ;  /* 0x00000000fffff984 */ /* 0x000fe20000000800 */
[----:B------:R-:W-:Y:S01]  /*33d0*/  @!PT LDS RZ, [RZ] ;  /* 0x00000000fffff984 */ /* 0x000fe20000000800 */
[----:B------:R1:W-:Y:S06]  /*33e0*/  MEMBAR.ALL.CTA ;  /* 0x0000000000007992 */ /* 0x0003ec0000008000 */
[----:B-1----:R-:W1:Y:S02]  /*33f0*/  FENCE.VIEW.ASYNC.S ;  /* 0x00000000000073c6 */ /* 0x002e640000000000 */
[----:B-1----:R3:W-:Y:S01]  /*3400*/  SYNCS.ARRIVE.TRANS64.RED.A1T0 RZ, [R5+URZ], RZ ;  /* 0x000000ff05ff79a7 */ /* 0x0027e200081004ff */
[----:B------:R3:W1:Y:S01]  /*3410*/  @P0 SYNCS.PHASECHK.TRANS64.TRYWAIT P1, [UR5], R4 ;  /* 0x00000004ff0005a7 */ /* 0x0006620008021105 */
[----:B------:R-:W-:-:S04]  /*3420*/  ULEA.HI UR5, UR29, UR29, URZ, 0x1 ;  /* 0x0000001d1d057291 */ /* 0x000fc8000f8f08ff */
[----:B------:R-:W-:Y:S02]  /*3430*/  ULOP3.LUT UR6, UR5, 0xffe, URZ, 0xc0, !UPT ;  /* 0x00000ffe05067892 */ /* 0x000fe4000f8ec0ff */
[----:B------:R-:W-:Y:S02]  /*3440*/  USHF.R.U32.HI UR22, URZ, 0x1, UR5 ;  /* 0x00000001ff167899 */ /* 0x000fe40008011605 */
[----:B------:R-:W-:Y:S02]  /*3450*/  UIADD3 UR5, UPT, UPT, -UR6, UR29, URZ ;  /* 0x0000001d06057290 */ /* 0x000fe4000fffe1ff */
[----:B------:R-:W-:-:S04]  /*3460*/  UIMAD UR22, UR22, 0xf0, UR41 ;  /* 0x000000f0161678a4 */ /* 0x000fc8000f8e0229 */
[----:B------:R-:W-:Y:S01]  /*3470*/  ULEA UR22, UR5, UR22, 0x14 ;  /* 0x0000001605167291 */ /* 0x000fe2000f8ea0ff */
[----:B------:R-:W5:Y:S02]  /*3480*/  SYNCS.PHASECHK.TRANS64.TRYWAIT P0, [UR30+0xb0], R3 ;  /* 0x0000b003ff0075a7 */ /* 0x000f64000800111e */
[----:B-1-345:R-:W-:Y:S09]  /*3490*/  @!P0 BRA `(.L_x_55) ;  /* 0x0000007000c48947 */ /* 0x03aff20003800000 */
.L_x_125:
[----:B-1----:R-:W-:Y:S01]  /*34a0*/  IADD3 R4, PT, PT, R2, 0x1, RZ ;  /* 0x0000000102047810 */ /* 0x002fe20007ffe0ff */
[----:B------:R-:W-:Y:S06]  /*34b0*/  BRA.U !UP4, `(.L_x_56) ;  /* 0x000000010cc07547 */ /* 0x000fec000b800000 */
[----:B------:R-:W-:Y:S01]  /*34c0*/  UPLOP3.LUT UP2, UPT, UPT, UPT, UPT, 0x40, 0x4 ;  /* 0x000000000004789c */ /* 0x000fe20003f4e870 */
[----:B------:R-:W-:Y:S01]  /*34d0*/  UMOV UR25, UR40 ;  /* 0x0000002800197c82 */ /* 0x000fe20008000000 */
[----:B------:R-:W-:Y:S01]  /*34e0*/  UMOV UR24, UR31 ;  /* 0x0000001f00187c82 */ /* 0x000fe20008000000 */
[----:B------:R-:W-:-:S08]  /*34f0*/  UMOV UR5, UR23 ;  /* 0x0000001700057c82 */ /* 0x000fd00008000000 */
.L_x_59:
[----:B------:R-:W-:Y:S02]  /*3500*/  UIADD3 UR25, UPT, UPT, UR25, 0x1, URZ ;  /* 0x0000000119197890 */ /* 0x000fe4000fffe0ff */
[----:B-1----:R-:W-:Y:S02]  /*3510*/  ULEA UR7, UR5, UR27, 0x3 ;  /* 0x0000001b05077291 */ /* 0x002fe4000f8e18ff */
[----:B------:R-:W-:Y:S01]  /*3520*/  UISETP.NE.AND UP3, UPT, UR25, URZ, UPT ;  /* 0x000000ff1900728c */ /* 0x000fe2000bf65270 */
[----:B---3--:R-:W-:Y:S10]  /*3530*/  @P1 BRA `(.L_x_57) ;  /* 0x00000000000c1947 */ /* 0x008ff40003800000 */
[----:B------:R-:W-:Y:S04]  /*3540*/  SHF.L.U32 R2, R0, 0x1f, RZ ;  /* 0x0000001f00027819 */ /* 0x000fe800000006ff */
[----:B------:R-:W1:Y:S02]  /*3550*/  SYNCS.PHASECHK.TRANS64.TRYWAIT P0, [UR7], R2 ;  /* 0x00000002ff0075a7 */ /* 0x000e640008001107 */
[----:B-1----:R-:W-:Y:S05]  /*3560*/  @!P0 BRA `(.L_x_58) ;  /* 0x0000007000a88947 */ /* 0x002fea0003800000 */
.L_x_57:
[----:B------:R-:W-:Y:S01]  /*3570*/  UISETP.NE.AND UP0, UPT, UR24, 0x1, UPT ;  /* 0x000000011800788c */ /* 0x000fe2000bf05270 */
[----:B------:R-:W-:Y:S01]  /*3580*/  PLOP3.LUT P1, PT, PT, PT, PT, 0x80, 0x8 ;  /* 0x000000000008781c */ /* 0x000fe20003f2f070 */
[----:B------:R-:W-:Y:S02]  /*3590*/  UIADD3 UR6, UPT, UPT, UR5, 0x1, URZ ;  /* 0x0000000105067890 */ /* 0x000fe4000fffe0ff */
[----:B------:R-:W-:Y:S02]  /*35a0*/  UIADD3 UR26, UPT, UPT, UR7, 0x28, URZ ;  /* 0x00000028071a7890 */ /* 0x000fe4000fffe0ff */
[----:B------:R-:W-:Y:S01]  /*35b0*/  UISETP.NE.AND UP1, UPT, UR6, 0x5, UPT ;  /* 0x000000050600788c */ /* 0x000fe2000bf25270 */
[----:B------:R-:W-:Y:S01]  /*35c0*/  PLOP3.LUT P0, PT, PT, PT, UP0, 0x80, 0x8 ;  /* 0x000000000008781c */ /* 0x000fe20003f0f008 */
[----:B------:R-:W-:Y:S02]  /*35d0*/  UIADD3 UR24, UPT, UPT, UR24, -0x1, URZ ;  /* 0xffffffff18187890 */ /* 0x000fe4000fffe0ff */
[----:B------:R-:W-:Y:S02]  /*35e0*/  USEL UR8, URZ, 0x1, UP1 ;  /* 0x00000001ff087887 */ /* 0x000fe40008800000 */
[----:B------:R-:W-:Y:S01]  /*35f0*/  USEL UR23, UR6, URZ, UP1 ;  /* 0x000000ff06177287 */ /* 0x000fe20008800000 */
[----:B------:R-:W-:Y:S01]  /*3600*/  UMOV UR7, 0x40004040 ;  /* 0x4000404000077882 */ /* 0x000fe20000000000 */
[----:B------:R-:W-:Y:S02]  /*3610*/  UMOV UR9, 0x40004040 ;  /* 0x4000404000097882 */ /* 0x000fe40000000000 */
[----:B------:R-:W-:Y:S01]  /*3620*/  @UP0 ULEA UR6, UR23, UR27, 0x3 ;  /* 0x0000001b17060291 */ /* 0x000fe2000f8e18ff */
[----:B------:R-:W-:Y:S01]  /*3630*/  LOP3.LUT R0, R0, UR8, RZ, 0x3c, !PT ;  /* 0x0000000800007c12 */ /* 0x000fe2000f8e3cff */
[----:B------:R-:W-:Y:S01]  /*3640*/  ULEA UR8, UR5, UR28, 0x9 ;  /* 0x0000001c05087291 */ /* 0x000fe2000f8e48ff */
[----:B------:R-:W-:Y:S02]  /*3650*/  UMOV UR21, 0x40004040 ;  /* 0x4000404000157882 */ /* 0x000fe40000000000 */
[----:B-1----:R-:W-:Y:S01]  /*3660*/  @P0 SHF.L.U32 R2, R0, 0x1f, RZ ;  /* 0x0000001f00020819 */ /* 0x002fe200000006ff */
[----:B------:R-:W-:Y:S02]  /*3670*/  UIADD3 UR18, UPT, UPT, UR8, 0x2, URZ ;  /* 0x0000000208127890 */ /* 0x000fe4000fffe0ff */
[----:B------:R-:W-:Y:S01]  /*3680*/  UIADD3 UR14, UPT, UPT, UR8, 0x4, URZ ;  /* 0x00000004080e7890 */ /* 0x000fe2000fffe0ff */
[----:B------:R1:W3:Y:S01]  /*3690*/  @P0 SYNCS.PHASECHK.TRANS64.TRYWAIT P1, [UR6], R2 ;  /* 0x00000002ff0005a7 */ /* 0x0002e20008021106 */
[----:B------:R-:W-:Y:S02]  /*36a0*/  UIMAD UR6, UR5, 0x780, UR4 ;  /* 0x00000780050678a4 */ /* 0x000fe4000f8e0204 */
[----:B------:R-:W-:Y:S02]  /*36b0*/  UIADD3 UR10, UPT, UPT, UR8, 0x6, URZ ;  /* 0x00000006080a7890 */ /* 0x000fe4000fffe0ff */
[----:B------:R-:W-:Y:S02]  /*36c0*/  UIADD3 UR20, UPT, UPT, UR6, 0x2, URZ ;  /* 0x0000000206147890 */ /* 0x000fe4000fffe0ff */
[----:B------:R-:W-:Y:S02]  /*36d0*/  UIADD3 UR16, UPT, UPT, UR6, 0x4, URZ ;  /* 0x0000000406107890 */ /* 0x000fe4000fffe0ff */
[----:B------:R-:W-:Y:S01]  /*36e0*/  UIADD3 UR12, UPT, UPT, UR6, 0x6, URZ ;  /* 0x00000006060c7890 */ /* 0x000fe2000fffe0ff */
[----:B------:R1:W-:Y:S01]  /*36f0*/  UTCQMMA gdesc[UR8], gdesc[UR6], tmem[UR22], tmem[UR38], idesc[UR39], UP2 ;  /* 0x00ff2606080075ea */ /* 0x0003e20009000316 */
[----:B------:R-:W-:Y:S01]  /*3700*/  UPLOP3.LUT UP2, UPT, UPT, UPT, UPT, 0x80, 0x8 ;  /* 0x000000000008789c */ /* 0x000fe20003f4f070 */
[----:B------:R-:W-:Y:S01]  /*3710*/  UMOV UR19, 0x40004040 ;  /* 0x4000404000137882 */ /* 0x000fe20000000000 */
[----:B------:R-:W-:Y:S01]  /*3720*/  UMOV UR17, 0x40004040 ;  /* 0x4000404000117882 */ /* 0x000fe20000000000 */
[----:B------:R1:W-:Y:S01]  /*3730*/  UTCQMMA gdesc[UR18], gdesc[UR20], tmem[UR22], tmem[UR36], idesc[UR37], UPT ;  /* 0x00ff2414120075ea */ /* 0x0003e2000b800316 */
[----:B--2---:R-:W-:Y:S01]  /*3740*/  UMOV UR15, 0x40004040 ;  /* 0x40004040000f7882 */ /* 0x004fe20000000000 */
[----:B------:R-:W-:Y:S01]  /*3750*/  UMOV UR13, 0x40004040 ;  /* 0x40004040000d7882 */ /* 0x000fe20000000000 */
[----:B------:R-:W-:Y:S01]  /*3760*/  UMOV UR11, 0x40004040 ;  /* 0x40004040000b7882 */ /* 0x000fe20000000000 */
[----:B------:R1:W-:Y:S01]  /*3770*/  UTCQMMA gdesc[UR14], gdesc[UR16], tmem[UR22], tmem[UR34], idesc[UR35], UPT ;  /* 0x00ff22100e0075ea */ /* 0x0003e2000b800316 */
[----:B------:R1:W-:Y:S01]  /*3780*/  UTCQMMA gdesc[UR10], gdesc[UR12], tmem[UR22], tmem[UR32], idesc[UR33], UPT ;  /* 0x00ff200c0a0075ea */ /* 0x0003e2000b800316 */
[----:B------:R1:W-:Y:S01]  /*3790*/  UTCBAR [UR26], URZ ;  /* 0x000000ff1a0073e9 */ /* 0x0003e200080000ff */
[----:B------:R-:W-:Y:S01]  /*37a0*/  UMOV UR5, UR23 ;  /* 0x0000001700057c82 */ /* 0x000fe20008000000 */
[----:B------:R-:W-:Y:S05]  /*37b0*/  BRA.U UP3, `(.L_x_59) ;  /* 0xfffffffd03507547 */ /* 0x000fea000b83ffff */
.L_x_56:
[----:B------:R-:W-:Y:S01]  /*37c0*/  UIADD3 UR5, UPT, UPT, UR29, 0x1, URZ ;  /* 0x000000011d057890 */ /* 0x000fe2000fffe0ff */
[----:B------:R-:W-:Y:S01]  /*37d0*/  LOP3.LUT P0, RZ, R10, 0x1, RZ, 0xc0, !PT ;  /* 0x000000010aff7812 */ /* 0x000fe2000780c0ff */
[----:B-1----:R-:W-:Y:S01]  /*37e0*/  UIADD3 UR6, UPT, UPT, UR30, 0x90, URZ ;  /* 0x000000901e067890 */ /* 0x002fe2000fffe0ff */
[----:B---3--:R-:W-:Y:S01]  /*37f0*/  ISETP.NE.AND P1, PT, R4, 0x2, PT ;  /* 0x000000020400780c */ /* 0x008fe20003f25270 */
[----:B------:R-:W-:-:S03]  /*3800*/  UISETP.NE.AND UP0, UPT, UR5, 0x4, UPT ;  /* 0x000000040500788c */ /* 0x000fc6000bf05270 */
[----:B------:R-:W-:Y:S01]  /*3810*/  SEL R2, RZ, 0x1, P1 ;  /* 0x00000001ff027807 */ /* 0x000fe20000800000 */
[----:B------:R-:W-:Y:S02]  /*3820*/  USEL UR7, URZ, 0x1, UP0 ;  /* 0x00000001ff077887 */ /* 0x000fe40008000000 */
[----:B------:R-:W-:Y:S01]  /*3830*/  USEL UR29, UR5, URZ, UP0 ;  /* 0x000000ff051d7287 */ /* 0x000fe20008000000 */
[----:B------:R1:W-:Y:S01]  /*3840*/  UTCBAR [UR6], URZ ;  /* 0x000000ff060073e9 */ /* 0x0003e200080000ff */
[----:B------:R-:W-:Y:S02]  /*3850*/  LOP3.LUT R12, R12, R2, RZ, 0x3c, !PT ;  /* 0x000000020c0c7212 */ /* 0x000fe400078e3cff */
[----:B------:R-:W-:Y:S02]  /*3860*/  LOP3.LUT R7, R7, UR7, RZ, 0x3c, !PT ;  /* 0x0000000707077c12 */ /* 0x000fe4000f8e3cff */
[----:B------:R-:W-:Y:S01]  /*3870*/  SEL R2, R4, RZ, P1 ;  /* 0x000000ff04027207 */ /* 0x000fe20000800000 */
[----:B------:R-:W-:Y:S06]  /*3880*/  @P0 BRA `(.L_x_60) ;  /* 0xfffffff8008c0947 */ /* 0x000fec000383ffff */
[----:B------:R-:W3:Y:S01]  /*3890*/  S2UR UR8, SR_CgaCtaId ;  /* 0x00000000000879c3 */ /* 0x000ee20000008800 */
[----:B------:R-:W-:Y:S01]  /*38a0*/  ELECT P0, URZ, PT ;  /* 0x0000000000ff782f */ /* 0x000fe20003800000 */
[----:B------:R-:W-:Y:S01]  /*38b0*/  IMAD.MOV.U32 R2, RZ, RZ, 0x1 ;  /* 0x00000001ff027424 */ /* 0x000fe200078e00ff */
[----:B------:R-:W-:Y:S01]  /*38c0*/  UIADD3 UR27, UPT, UPT, UR27, 0xb0, URZ ;  /* 0x000000b01b1b7890 */ /* 0x000fe2000fffe0ff */
[----:B------:R-:W-:Y:S01]  /*38d0*/  SHF.L.U32 R0, R7, 0x1f, RZ ;  /* 0x0000001f07007819 */ /* 0x000fe200000006ff */
[----:B------:R-:W-:-:S03]  /*38e0*/  UMOV UR4, 0x40 ;  /* 0x0000004000047882 */ /* 0x000fc60000000000 */
[----:B------:R-:W-:Y:S01]  /*38f0*/  UVIRTCOUNT.DEALLOC.SMPOOL 0x80 ;  /* 0x000000800000784c */ /* 0x000fe20000000000 */
[----:B---3--:R-:W-:Y:S02]  /*3900*/  ULEA UR8, UR8, UR4, 0x18 ;  /* 0x0000000408087291 */ /* 0x008fe4000f8ec0ff */
[----:B------:R-:W-:-:S07]  /*3910*/  ULEA UR4, UR29, UR27, 0x3 ;  /* 0x0000001b1d047291 */ /* 0x000fce000f8e18ff */
[----:B------:R3:W-:Y:S02]  /*3920*/  @P0 STS.U8 [UR8+0x1c], R2 ;  /* 0x00001c02ff000988 */ /* 0x0007e40008000008 */
[----:B------:R-:W4:Y:S02]  /*3930*/  SYNCS.PHASECHK.TRANS64.TRYWAIT P0, [UR4], R0 ;  /* 0x00000000ff0075a7 */ /* 0x000f240008001104 */
[----:B---34-:R-:W-:Y:S05]  /*3940*/  @!P0 BRA `(.L_x_61) ;  /* 0x0000006c00c88947 */ /* 0x018fea0003800000 */
.L_x_128:
[----:B------:R-:W-:-:S04]  /*3950*/  UIADD3 UR4, UPT, UPT, UR29, 0x1, URZ ;  /* 0x000000011d047890 */ /* 0x000fc8000fffe0ff */
[----:B------:R-:W-:-:S04]  /*3960*/  UISETP.NE.AND UP0, UPT, UR4, 0x4, UPT ;  /* 0x000000040400788c */ /* 0x000fc8000bf05270 */
[----:B-1----:R-:W-:Y:S02]  /*3970*/  USEL UR6, URZ, 0x1, UP0 ;  /* 0x00000001ff067887 */ /* 0x002fe40008000000 */
[----:B------:R-:W-:-:S04]  /*3980*/  USEL UR4, UR4, URZ, UP0 ;  /* 0x000000ff04047287 */ /* 0x000fc80008000000 */
[----:B------:R-:W-:Y:S01]  /*3990*/  ULEA UR5, UR4, UR27, 0x3 ;  /* 0x0000001b04057291 */ /* 0x000fe2000f8e18ff */
[----:B---3--:R-:W-:-:S04]  /*39a0*/  LOP3.LUT R0, R7, UR6, RZ, 0x3c, !PT ;  /* 0x0000000607007c12 */ /* 0x008fc8000f8e3cff */
[----:B------:R-:W-:-:S04]  /*39b0*/  SHF.L.U32 R2, R0, 0x1f, RZ ;  /* 0x0000001f00027819 */ /* 0x000fc800000006ff */
[----:B------:R-:W1:Y:S02]  /*39c0*/  SYNCS.PHASECHK.TRANS64.TRYWAIT P0, [UR5], R2 ;  /* 0x00000002ff0075a7 */ /* 0x000e640008001105 */
[----:B-1----:R-:W-:Y:S05]  /*39d0*/  @!P0 BRA `(.L_x_62) ;  /* 0x0000006c00bc8947 */ /* 0x002fea0003800000 */
.L_x_130:
        /* <DEDUP_REMOVED lines=9> */
.L_x_132:
[----:B------:R-:W-:-:S04]  /*3a70*/  UIADD3 UR4, UPT, UPT, UR4, 0x1, URZ ;  /* 0x0000000104047890 */ /* 0x000fc8000fffe0ff */
[----:B------:R-:W-:-:S04]  /*3a80*/  UISETP.NE.AND UP0, UPT, UR4, 0x4, UPT ;  /* 0x000000040400788c */ /* 0x000fc8000bf05270 */
[----:B------:R-:W-:Y:S02]  /*3a90*/  USEL UR5, URZ, 0x1, UP0 ;  /* 0x00000001ff057887 */ /* 0x000fe40008000000 */
[----:B------:R-:W-:-:S04]  /*3aa0*/  USEL UR4, UR4, URZ, UP0 ;  /* 0x000000ff04047287 */ /* 0x000fc80008000000 */
[----:B------:R-:W-:Y:S01]  /*3ab0*/  ULEA UR4, UR4, UR27, 0x3 ;  /* 0x0000001b04047291 */ /* 0x000fe2000f8e18ff */
[----:B------:R-:W-:-:S04]  /*3ac0*/  LOP3.LUT R0, R0, UR5, RZ, 0x3c, !PT ;  /* 0x0000000500007c12 */ /* 0x000fc8000f8e3cff */
[----:B------:R-:W-:-:S04]  /*3ad0*/  SHF.L.U32 R0, R0, 0x1f, RZ ;  /* 0x0000001f00007819 */ /* 0x000fc800000006ff */
[----:B------:R-:W3:Y:S02]  /*3ae0*/  SYNCS.PHASECHK.TRANS64.TRYWAIT P0, [UR4], R0 ;  /* 0x00000000ff0075a7 */ /* 0x000ee40008001104 */
[----:B---3--:R-:W-:Y:S05]  /*3af0*/  @!P0 BRA `(.L_x_64) ;  /* 0x0000006c00a48947 */ /* 0x008fea0003800000 */
.L_x_134:
[----:B------:R-:W-:Y:S01]  /*3b00*/  NOP ;  /* 0x0000000000007918 */ /* 0x000fe20000000000 */
[----:B-1----:R-:W1:Y:S01]  /*3b10*/  LDS R0, [UR8+0x14] ;  /* 0x00001408ff007984 */ /* 0x002e620008000800 */
[----:B------:R-:W-:Y:S01]  /*3b20*/  ULOP3.LUT UR4, UR41, 0xffff, URZ, 0xc0, !UPT ;  /* 0x0000ffff29047892 */ /* 0x000fe2000f8ec0ff */
[----:B------:R-:W-:Y:S01]  /*3b30*/  UMOV UR5, 0xffff ;  /* 0x0000ffff00057882 */ /* 0x000fe20000000000 */
[----:B------:R-:W-:Y:S02]  /*3b40*/  UMOV UR6, 0x1 ;  /* 0x0000000100067882 */ /* 0x000fe40000000000 */
[----:B------:R-:W-:-:S04]  /*3b50*/  USHF.R.U32.HI UR4, URZ, 0x5, UR4 ;  /* 0x00000005ff047899 */ /* 0x000fc80008011604 */
[----:B------:R-:W-:Y:S02]  /*3b60*/  USHF.L.U32 UR5, UR5, UR4, URZ ;  /* 0x0000000405057299 */ /* 0x000fe400080006ff */
[----:B------:R-:W-:-:S04]  /*3b70*/  USHF.L.U32 UR4, UR6, UR4, URZ ;  /* 0x0000000406047299 */ /* 0x000fc800080006ff */
[----:B-1----:R-:W-:-:S04]  /*3b80*/  LOP3.LUT R0, R0, UR5, RZ, 0xc0, !PT ;  /* 0x0000000500007c12 */ /* 0x002fc8000f8ec0ff */
[----:B------:R-:W-:-:S13]  /*3b90*/  ISETP.NE.AND P0, PT, R0, UR5, PT ;  /* 0x0000000500007c0c */ /* 0x000fda000bf05270 */
[----:B------:R-:W-:Y:S05]  /*3ba0*/  @P0 BRA `(.L_x_65) ;  /* 0x0000000000580947 */ /* 0x000fea0003800000 */
[----:B------:R-:W1:Y:S02]  /*3bb0*/  LDS R0, [UR8+0x18] ;  /* 0x00001808ff007984 */ /* 0x000e640008000800 */
[----:B-1----:R-:W-:-:S04]  /*3bc0*/  LOP3.LUT R0, R0, UR4, RZ, 0xc0, !PT ;  /* 0x0000000400007c12 */ /* 0x002fc8000f8ec0ff */
[----:B------:R-:W-:-:S13]  /*3bd0*/  ISETP.NE.AND P0, PT, R0, UR4, PT ;  /* 0x0000000400007c0c */ /* 0x000fda000bf05270 */
[----:B------:R-:W-:Y:S05]  /*3be0*/  @P0 BRA `(.L_x_66) ;  /* 0x00000000003c0947 */ /* 0x000fea0003800000 */
[----:B------:R-:W1:Y:S01]  /*3bf0*/  S2R R2, SR_LANEID ;  /* 0x0000000000027919 */ /* 0x000e620000000000 */
[----:B------:R-:W-:-:S06]  /*3c00*/  ULOP3.LUT UR5, URZ, UR5, URZ, 0x33, !UPT ;  /* 0x00000005ff057292 */ /* 0x000fcc000f8e33ff */
[----:B------:R-:W-:-:S04]  /*3c10*/  IMAD.U32 R0, RZ, RZ, UR5 ;  /* 0x00000005ff007e24 */ /* 0x000fc8000f8e00ff */
[----:B------:R3:W4:Y:S02]  /*3c20*/  REDUX UR7, R0 ;  /* 0x00000000000773c4 */ /* 0x0007240000000000 */
[----:B------:R1:W-:Y:S01]  /*3c30*/  UTCATOMSWS.AND URZ, UR5 ;  /* 0x0000000500ff79e3 */ /* 0x0003e20008000000 */
[----:B---3--:R-:W-:Y:S01]  /*3c40*/  LOP3.LUT R0, RZ, UR4, RZ, 0x33, !PT ;  /* 0x00000004ff007c12 */ /* 0x008fe2000f8e33ff */
[----:B------:R-:W-:Y:S02]  /*3c50*/  VOTEU.ANY UR4, UPT, PT ;  /* 0x0000000000047886 */ /* 0x000fe400038e0100 */
[----:B------:R-:W-:Y:S02]  /*3c60*/  UFLO.U32 UR4, UR4 ;  /* 0x00000004000472bd */ /* 0x000fe400080e0000 */
[----:B------:R-:W3:Y:S04]  /*3c70*/  REDUX UR6, R0 ;  /* 0x00000000000673c4 */ /* 0x000ee80000000000 */
[----:B-1----:R-:W-:-:S02]  /*3c80*/  ISETP.EQ.U32.AND P0, PT, R2, UR4, PT ;  /* 0x0000000402007c0c */ /* 0x002fc4000bf02070 */
[----:B----4-:R-:W-:-:S11]  /*3c90*/  MOV R2, UR7 ;  /* 0x0000000700027c02 */ /* 0x010fd60008000f00 */
[----:B------:R1:W-:Y:S01]  /*3ca0*/  @P0 ATOMS.AND RZ, [UR8+0x14], R2 ;  /* 0x00001402ffff098c */ /* 0x0003e2000a800008 */
[----:B---3--:R-:W-:-:S05]  /*3cb0*/  IMAD.U32 R0, RZ, RZ, UR6 ;  /* 0x00000006ff007e24 */ /* 0x008fca000f8e00ff */
[----:B------:R1:W-:Y:S01]  /*3cc0*/  @P0 ATOMS.AND RZ, [UR8+0x18], R0 ;  /* 0x00001800ffff098c */ /* 0x0003e2000a800008 */
[----:B------:R-:W-:Y:S05]  /*3cd0*/  BRA `(.L_x_67) ;  /* 0x0000000000147947 */ /* 0x000fea0003800000 */
.L_x_66:
[----:B------:R-:W-:Y:S02]  /*3ce0*/  MOV R2, 0x3d00 ;  /* 0x00003d0000027802 */ /* 0x000fe40000000f00 */
[----:B--2---:R-:W-:Y:S05]  /*3cf0*/  CALL.REL.NOINC `($__internal_0_$__cuda_sm10x_tcgen05_guardrail_trap_col_being_dealloced_not_returned_by_alloc) ;  /* 0x0000006c00c87944 */ /* 0x004fea0003c00000 */
[----:B------:R-:W-:Y:S05]  /*3d00*/  BRA `(.L_x_67) ;  /* 0x0000000000087947 */ /* 0x000fea0003800000 */
.L_x_65:
[----:B------:R-:W-:Y:S02]  /*3d10*/  MOV R2, 0x3d30 ;  /* 0x00003d3000027802 */ /* 0x000fe40000000f00 */
[----:B--2---:R-:W-:Y:S05]  /*3d20*/  CALL.REL.NOINC `($__internal_2_$__cuda_sm10x_tcgen05_guardrail_trap_unallocated_columns_being_dealloced) ;  /* 0x0000006c00d47944 */ /* 0x004fea0003c00000 */
.L_x_67:
[----:B------:R-:W-:Y:S01]  /*3d30*/  NOP ;  /* 0x0000000000007918 */ /* 0x000fe20000000000 */
[----:B--2---:R-:W-:Y:S05]  /*3d40*/  EXIT ;  /* 0x000000000000794d */ /* 0x004fea0003800000 */
.L_x_49:
[----:B------:R-:W-:-:S09]  /*3d50*/  UISETP.NE.OR UP0, UPT, UR22, 0x3, !UP3 ;  /* 0x000000031600788c */ /* 0x000fd2000df05670 */
[----:B------:R-:W-:Y:S05]  /*3d60*/  BRA.U UP0, `(.L_x_68) ;  /* 0x0000001100387547 */ /* 0x000fea000b800000 */
[----:B------:R-:W3:Y:S01]  /*3d70*/  LDCU.64 UR6, c[0x0][0x888] ;  /* 0x00011100ff0677ac */ /* 0x000ee20008000a00 */
[----:B------:R-:W-:Y:S02]  /*3d80*/  HFMA2 R10, -RZ, RZ, 0, 0 ;  /* 0x00000000ff0a7431 */ /* 0x000fe400000001ff */
[----:B------:R-:W-:Y:S01]  /*3d90*/  IMAD.MOV.U32 R9, RZ, RZ, 0x1 ;  /* 0x00000001ff097424 */ /* 0x000fe200078e00ff */
[----:B------:R-:W-:Y:S01]  /*3da0*/  MOV R11, 0x3c00 ;  /* 0x00003c00000b7802 */ /* 0x000fe20000000f00 */
[----:B------:R-:W4:Y:S01]  /*3db0*/  LDCU UR37, c[0x0][0x370] ;  /* 0x00006e00ff2577ac */ /* 0x000f220008000800 */
[----:B------:R-:W-:Y:S01]  /*3dc0*/  IMAD.MOV.U32 R8, RZ, RZ, RZ ;  /* 0x000000ffff087224 */ /* 0x000fe200078e00ff */
[----:B------:R-:W5:Y:S01]  /*3dd0*/  LDCU.128 UR40, c[0x0][0xb10] ;  /* 0x00016200ff2877ac */ /* 0x000f620008000c00 */
[----:B------:R-:W5:Y:S01]  /*3de0*/  LDCU UR31, c[0x0][0x374] ;  /* 0x00006e80ff1f77ac */ /* 0x000f620008000800 */
[----:B------:R-:W1:Y:S01]  /*3df0*/  LDCU.64 UR38, c[0x0][0x890] ;  /* 0x00011200ff2677ac */ /* 0x000e620008000a00 */
[----:B------:R-:W1:Y:S01]  /*3e00*/  LDCU UR21, c[0x0][0xb0c] ;  /* 0x00016180ff1577ac */ /* 0x000e620008000800 */
[----:B------:R-:W1:Y:S01]  /*3e10*/  LDCU UR49, c[0x0][0xb20] ;  /* 0x00016400ff3177ac */ /* 0x000e620008000800 */
[----:B------:R-:W1:Y:S01]  /*3e20*/  LDCU UR4, c[0x0][0xb30] ;  /* 0x00016600ff0477ac */ /* 0x000e620008000800 */
[----:B---3--:R-:W-:Y:S01]  /*3e30*/  UISETP.NE.U32.AND UP0, UPT, UR6, URZ, UPT ;  /* 0x000000ff0600728c */ /* 0x008fe2000bf05070 */
[----:B------:R-:W-:Y:S01]  /*3e40*/  UMOV UR29, 0x400 ;  /* 0x00000400001d7882 */ /* 0x000fe20000000000 */
[----:B-----5:R-:W-:-:S02]  /*3e50*/  UIMAD.WIDE.U32 UR8, UR31, UR43, URZ ;  /* 0x0000002b1f0872a5 */ /* 0x020fc4000f8e00ff */
[----:B------:R-:W-:Y:S02]  /*3e60*/  ULEA UR29, UR5, UR29, 0x18 ;  /* 0x0000001d051d7291 */ /* 0x000fe4000f8ec0ff */
[----:B------:R-:W-:Y:S02]  /*3e70*/  UISETP.NE.AND.EX UP6, UPT, UR7, URZ, UPT, UP0 ;  /* 0x000000ff0700728c */ /* 0x000fe4000bfc5300 */
[----:B----4-:R-:W-:Y:S02]  /*3e80*/  UIMAD.WIDE.U32 UR6, UR37, UR40, URZ ;  /* 0x00000028250672a5 */ /* 0x010fe4000f8e00ff */
[----:B------:R-:W-:Y:S02]  /*3e90*/  UIADD3 UR47, UPT, UPT, UR29, 0x50, URZ ;  /* 0x000000501d2f7890 */ /* 0x000fe4000fffe0ff */
[----:B--2---:R-:W-:Y:S02]  /*3ea0*/  UISETP.NE.AND UP0, UPT, UR15, 0x1, UPT ;  /* 0x000000010f00788c */ /* 0x004fe4000bf05270 */
[----:B------:R-:W-:-:S02]  /*3eb0*/  UPRMT UR47, UR5, 0x654, UR47 ;  /* 0x00000654052f7896 */ /* 0x000fc4000800002f */
[----:B-1----:R-:W-:Y:S01]  /*3ec0*/  UISETP.NE.U32.AND UP0, UPT, UR38, URZ, UPT ;  /* 0x000000ff2600728c */ /* 0x002fe2000bf05070 */
[----:B------:R-:W-:Y:S01]  /*3ed0*/  UMOV UR5, UR7 ;  /* 0x0000000700057c82 */ /* 0x000fe20008000000 */
[----:B------:R-:W-:Y:S02]  /*3ee0*/  UISETP.GE.AND UP3, UPT, UR15, 0x1, UPT ;  /* 0x000000010f00788c */ /* 0x000fe4000bf66270 */
[----:B------:R-:W-:Y:S02]  /*3ef0*/  USHF.R.U32.HI UR46, URZ, UR41, UR5 ;  /* 0x00000029ff2e7299 */ /* 0x000fe40008011605 */
[----:B------:R-:W-:Y:S01]  /*3f00*/  UISETP.NE.AND.EX UP5, UPT, UR39, URZ, UPT, UP0 ;  /* 0x000000ff2700728c */ /* 0x000fe2000bfa5300 */
[----:B------:R-:W-:Y:S01]  /*3f10*/  UMOV UR5, UR9 ;  /* 0x0000000900057c82 */ /* 0x000fe20008000000 */
[----:B------:R-:W1:Y:S01]  /*3f20*/  LDCU.64 UR50, c[0x0][0x348] ;  /* 0x00006900ff3277ac */ /* 0x000e620008000a00 */
[----:B------:R-:W-:Y:S01]  /*3f30*/  UPLOP3.LUT UP1, UPT, UPT, UPT, UPT, 0x40, 0x4 ;  /* 0x000000000004789c */ /* 0x000fe20003f2e870 */
[----:B------:R-:W2:Y:S01]  /*3f40*/  LDCU.64 UR22, c[0x0][0xb28] ;  /* 0x00016500ff1677ac */ /* 0x000ea20008000a00 */
[----:B------:R-:W-:-:S02]  /*3f50*/  UISETP.NE.AND UP3, UPT, UR21, 0x1, UPT ;  /* 0x000000011500788c */ /* 0x000fc4000bf65270 */
[----:B------:R-:W-:Y:S02]  /*3f60*/  USHF.R.U32.HI UR44, URZ, UR49, UR5 ;  /* 0x00000031ff2c7299 */ /* 0x000fe40008011605 */
[----:B------:R-:W-:Y:S02]  /*3f70*/  UISETP.NE.AND UP0, UPT, UR42, 0x1, UPT ;  /* 0x000000012a00788c */ /* 0x000fe4000bf05270 */
[----:B------:R-:W-:-:S11]  /*3f80*/  UISETP.NE.AND UP4, UPT, UR4, 0x1, UPT ;  /* 0x000000010400788c */ /* 0x000fd6000bf85270 */
.L_x_76:
[----:B------:R-:W-:Y:S02]  /*3f90*/  LEA R2, R8, UR29, 0x3 ;  /* 0x0000001d08027c11 */ /* 0x000fe4000f8e18ff */
[----:B------:R-:W-:Y:S02]  /*3fa0*/  SHF.L.U32 R0, R10, 0x1f, RZ ;  /* 0x0000001f0a007819 */ /* 0x000fe400000006ff */
[----:B------:R-:W-:Y:S02]  /*3fb0*/  LEA R4, R8, UR29, 0x4 ;  /* 0x0000001d08047c11 */ /* 0x000fe4000f8e20ff */
[----:B------:R-:W3:Y:S02]  /*3fc0*/  SYNCS.PHASECHK.TRANS64.TRYWAIT P0, [R2+URZ+0x70], R0 ;  /* 0x00007000020075a7 */ /* 0x000ee400080011ff */
[----:B---3--:R-:W-:Y:S05]  /*3fd0*/  @!P0 BRA `(.L_x_69) ;  /* 0x0000006800848947 */ /* 0x008fea0003800000 */
.L_x_135:
[----:B------:R-:W4:Y:S01]  /*3fe0*/  LDS.128 R4, [R4+0x100] ;  /* 0x0001000004047984 */ /* 0x000f220000000c00 */
[----:B------:R-:W-:Y:S01]  /*3ff0*/  UISETP.GE.AND UP0, UPT, UR15, 0x1, UPT ;  /* 0x000000010f00788c */ /* 0x000fe2000bf06270 */
[----:B------:R-:W-:Y:S01]  /*4000*/  @!PT LDS RZ, [RZ] ;  /* 0x00000000fffff984 */ /* 0x000fe20000000800 */
[----:B------:R-:W-:Y:S01]  /*4010*/  @!PT LDS RZ, [RZ] ;  /* 0x00000000fffff984 */ /* 0x000fe20000000800 */
[----:B------:R-:W-:Y:S01]  /*4020*/  @!PT LDS RZ, [RZ] ;  /* 0x00000000fffff984 */ /* 0x000fe20000000800 */
[----:B------:R-:W-:Y:S01]  /*4030*/  @!PT LDS RZ, [RZ] ;  /* 0x00000000fffff984 */ /* 0x000fe20000000800 */
[----:B------:R5:W-:Y:S06]  /*4040*/  MEMBAR.ALL.CTA ;  /* 0x0000000000007992 */ /* 0x000bec0000008000 */
[----:B-----5:R-:W5:Y:S01]  /*4050*/  FENCE.VIEW.ASYNC.S ;  /* 0x00000000000073c6 */ /* 0x020f620000000000 */
[----:B----4-:R-:W-:Y:S11]  /*4060*/  LOP3.LUT P0, RZ, R6, 0x1, RZ, 0xc0, !PT ;  /* 0x0000000106ff7812 */ /* 0x010ff6000780c0ff */
[----:B------:R-:W-:Y:S02]  /*4070*/  @!UPT UIADD3 URZ, UPT, UPT, URZ, URZ, URZ ;  /* 0x000000fffffff290 */ /* 0x000fe4000fffe0ff */
[----:B-----5:R-:W-:Y:S01]  /*4080*/  VOTEU.ANY UP3, P0 ;  /* 0x0000000000ff7886 */ /* 0x020fe20000060100 */
[----:B------:R-:W-:Y:S11]  /*4090*/  PLOP3.LUT P0, PT, PT, PT, UP3, 0x80, 0x8 ;  /* 0x000000000008781c */ /* 0x000ff60003f0f038 */
[----:B------:R-:W-:Y:S02]  /*40a0*/  @!UPT UIADD3 URZ, UPT, UPT, URZ, URZ, URZ ;  /* 0x000000fffffff290 */ /* 0x000fe4000fffe0ff */
[----:B---3--:R-:W-:Y:S02]  /*40b0*/  @P0 SHF.R.U32.HI R0, RZ, 0x10, R5 ;  /* 0x00000010ff000819 */ /* 0x008fe40000011605 */
[----:B------:R-:W-:Y:S02]  /*40c0*/  @P0 MOV R3, R4 ;  /* 0x0000000400030202 */ /* 0x000fe40000000f00 */
[----:B------:R-:W-:Y:S01]  /*40d0*/  @P0 R2UR UR4, R0 ;  /* 0x00000000000402ca */ /* 0x000fe200000e0000 */
[----:B------:R-:W-:Y:S01]  /*40e0*/  VIADD R0, R2, 0x80 ;  /* 0x0000008002007836 */ /* 0x000fe20000000000 */
[----:B------:R-:W-:Y:S02]  /*40f0*/  @P0 LOP3.LUT R4, R5, 0xffff, RZ, 0xc0, !PT ;  /* 0x0000ffff05040812 */ /* 0x000fe400078ec0ff */
[----:B------:R-:W-:Y:S02]  /*4100*/  @P0 R2UR UR6, R3 ;  /* 0x00000000030602ca */ /* 0x000fe400000e0000 */
[----:B------:R-:W-:Y:S02]  /*4110*/  PRMT R0, RZ, 0x654, R0 ;  /* 0x00000654ff007816 */ /* 0x000fe40000000000 */
[----:B------:R-:W-:Y:S02]  /*4120*/  @P0 R2UR UR5, R4 ;  /* 0x00000000040502ca */ /* 0x000fe400000e0000 */
[----:B------:R3:W-:Y:S03]  /*4130*/  SYNCS.ARRIVE.TRANS64.RED.A1T0 RZ, [R0+URZ], RZ ;  /* 0x000000ff00ff79a7 */ /* 0x0007e600081004ff */
[----:B------:R-:W-:Y:S04]  /*4140*/  @UP3 UMOV UR30, UR4 ;  /* 0x00000004001e3c82 */ /* 0x000fe80008000000 */
[----:B------:R-:W-:Y:S04]  /*4150*/  @UP3 UMOV UR14, UR6 ;  /* 0x00000006000e3c82 */ /* 0x000fe80008000000 */
[----:B------:R-:W-:Y:S01]  /*4160*/  @UP3 UMOV UR13, UR5 ;  /* 0x00000005000d3c82 */ /* 0x000fe20008000000 */
[----:B------:R-:W-:Y:S05]  /*4170*/  BRA.U !UP0, `(.L_x_70) ;  /* 0x0000000108c07547 */ /* 0x000fea000b800000 */
[----:B------:R-:W-:Y:S02]  /*4180*/  UIMAD.WIDE.U32 UR8, UR13, UR43, URZ ;  /* 0x0000002b0d0872a5 */ /* 0x000fe4000f8e00ff */
[----:B------:R-:W-:Y:S02]  /*4190*/  UP2UR UR12, UPR, URZ, 0x4 ;  /* 0x00000004ff0c7883 */ /* 0x000fe40008000000 */
[----:B------:R-:W-:Y:S02]  /*41a0*/  UISETP.NE.AND UP2, UPT, UR42, 0x1, UPT ;  /* 0x000000012a00788c */ /* 0x000fe4000bf45270 */
[----:B------:R-:W-:Y:S02]  /*41b0*/  UIMAD.WIDE.U32 UR10, UR14, UR40, URZ ;  /* 0x000000280e0a72a5 */ /* 0x000fe4000f8e00ff */
[----:B------:R-:W-:Y:S02]  /*41c0*/  USEL UR4, UR31, UR44, !UP2 ;  /* 0x0000002c1f047287 */ /* 0x000fe4000d000000 */
[----:B------:R-:W-:Y:S02]  /*41d0*/  UISETP.NE.AND UP0, UPT, UR21, 0x1, UPT ;  /* 0x000000011500788c */ /* 0x000fe4000bf05270 */
[----:B------:R-:W-:Y:S02]  /*41e0*/  UP2UR UR20, UPR, URZ, 0x2 ;  /* 0x00000002ff147883 */ /* 0x000fe40008000000 */
[----:B------:R-:W-:Y:S02]  /*41f0*/  UISETP.NE.AND UP1, UPT, UR15, 0x1, UPT ;  /* 0x000000010f00788c */ /* 0x000fe4000bf25270 */
[----:B--2---:R-:W-:Y:S02]  /*4200*/  UIMAD.WIDE.U32 UR16, UR4, UR22, URZ ;  /* 0x00000016041072a5 */ /* 0x004fe4000f8e00ff */
[----:B------:R-:W-:Y:S01]  /*4210*/  USEL UR7, UR37, UR46, !UP0 ;  /* 0x0000002e25077287 */ /* 0x000fe2000c000000 */
[----:B------:R-:W-:Y:S02]  /*4220*/  UMOV UR5, UR9 ;  /* 0x0000000900057c82 */ /* 0x000fe40008000000 */
[----:B------:R-:W-:Y:S02]  /*4230*/  USHF.R.U32.HI UR6, URZ, UR49, UR5 ;  /* 0x00000031ff067299 */ /* 0x000fe40008011605 */
[----:B------:R-:W-:Y:S02]  /*4240*/  UIMAD.WIDE.U32 UR18, UR7, UR22, URZ ;  /* 0x00000016071272a5 */ /* 0x000fe4000f8e00ff */
[----:B------:R-:W-:Y:S02]  /*4250*/  USEL UR6, UR13, UR6, !UP2 ;  /* 0x000000060d067287 */ /* 0x000fe4000d000000 */
[----:B------:R-:W-:Y:S01]  /*4260*/  UISETP.NE.AND UP2, UPT, UR12, URZ, UPT ;  /* 0x000000ff0c00728c */ /* 0x000fe2000bf45270 */
[----:B------:R-:W-:Y:S01]  /*4270*/  UMOV UR5, UR11 ;  /* 0x0000000b00057c82 */ /* 0x000fe20008000000 */
[----:B------:R-:W-:Y:S02]  /*4280*/  UIMAD.WIDE.U32 UR10, UR6, UR22, URZ ;  /* 0x00000016060a72a5 */ /* 0x000fe4000f8e00ff */
[----:B------:R-:W-:Y:S03]  /*4290*/  USHF.R.U32.HI UR8, URZ, UR41, UR5 ;  /* 0x00000029ff087299 */ /* 0x000fe60008011605 */
[----:B------:R-:W-:Y:S02]  /*42a0*/  UMOV UR5, UR17 ;  /* 0x0000001100057c82 */ /* 0x000fe40008000000 */
[----:B------:R-:W-:Y:S03]  /*42b0*/  @UP1 USHF.R.U32.HI UR4, URZ, UR23, UR5 ;  /* 0x00000017ff041299 */ /* 0x000fe60008011605 */
[----:B------:R-:W-:Y:S01]  /*42c0*/  UMOV UR5, UR19 ;  /* 0x0000001300057c82 */ /* 0x000fe20008000000 */
[----:B------:R-:W-:Y:S02]  /*42d0*/  UIMAD UR4, UR15, UR4, URZ ;  /* 0x000000040f0472a4 */ /* 0x000fe4000f8e02ff */
[----:B------:R-:W-:Y:S02]  /*42e0*/  @UP1 USHF.R.U32.HI UR7, URZ, UR23, UR5 ;  /* 0x00000017ff071299 */ /* 0x000fe40008011605 */
[----:B------:R-:W-:Y:S02]  /*42f0*/  USEL UR5, UR14, UR8, !UP0 ;  /* 0x000000080e057287 */ /* 0x000fe4000c000000 */
[----:B------:R-:W-:Y:S02]  /*4300*/  UIMAD UR8, UR15, UR7, URZ ;  /* 0x000000070f0872a4 */ /* 0x000fe4000f8e02ff */
[----:B------:R-:W-:Y:S03]  /*4310*/  UISETP.GE.AND UP0, UPT, UR6, UR4, UPT ;  /* 0x000000040600728c */ /* 0x000fe6000bf06270 */
[----:B------:R-:W-:Y:S01]  /*4320*/  UMOV UR4, UR11 ;  /* 0x0000000b00047c82 */ /* 0x000fe20008000000 */
[----:B------:R-:W-:Y:S02]  /*4330*/  UISETP.GE.OR UP0, UPT, UR5, UR8, UP0 ;  /* 0x000000080500728c */ /* 0x000fe40008706670 */
[----:B------:R-:W-:Y:S02]  /*4340*/  USHF.R.U32.HI UR4, URZ, UR23, UR4 ;  /* 0x00000017ff047299 */ /* 0x000fe40008011604 */
[----:B------:R-:W-:Y:S02]  /*4350*/  UIMAD.WIDE.U32 UR8, UR5, UR22, URZ ;  /* 0x00000016050872a5 */ /* 0x000fe4000f8e00ff */
[----:B------:R-:W-:Y:S04]  /*4360*/  USEL UR10, UR6, UR4, !UP1 ;  /* 0x00000004060a7287 */ /* 0x000fe8000c800000 */
[----:B------:R-:W-:Y:S01]  /*4370*/  UIADD3 UR11, UPT, UPT, -UR10, URZ, URZ ;  /* 0x000000ff0a0b7290 */ /* 0x000fe2000fffe1ff */
[----:B------:R-:W-:Y:S02]  /*4380*/  @!UP0 UMOV UR4, UR9 ;  /* 0x0000000900048c82 */ /* 0x000fe40008000000 */
[----:B------:R-:W-:Y:S02]  /*4390*/  @!UP0 USHF.R.U32.HI UR4, URZ, UR23, UR4 ;  /* 0x00000017ff048299 */ /* 0x000fe40008011604 */
[----:B------:R-:W-:Y:S02]  /*43a0*/  UIMAD UR8, UR15, UR11, UR6 ;  /* 0x0000000b0f0872a4 */ /* 0x000fe4000f8e0206 */
[----:B------:R-:W-:Y:S02]  /*43b0*/  @!UP0 USEL UR4, UR5, UR4, !UP1 ;  /* 0x0000000405048287 */ /* 0x000fe4000c800000 */
[----:B------:R-:W-:Y:S02]  /*43c0*/  UISETP.NE.AND UP1, UPT, UR20, URZ, UPT ;  /* 0x000000ff1400728c */ /* 0x000fe4000bf25270 */
[----:B------:R-:W-:Y:S02]  /*43d0*/  @!UP0 UIMAD UR7, UR7, UR8, UR4 ;  /* 0x00000008070782a4 */ /* 0x000fe4000f8e0204 */
[----:B------:R-:W-:Y:S02]  /*43e0*/  @!UP0 UIADD3 UR9, UPT, UPT, UR10, -UR4, URZ ;  /* 0x800000040a098290 */ /* 0x000fe4000fffe0ff */
[----:B------:R-:W-:Y:S02]  /*43f0*/  UIADD3 UR8, UPT, UPT, -UR6, URZ, URZ ;  /* 0x000000ff06087290 */ /* 0x000fe4000fffe1ff */
[----:B------:R-:W-:Y:S02]  /*4400*/  UIADD3 UR4, UPT, UPT, -UR5, URZ, URZ ;  /* 0x000000ff05047290 */ /* 0x000fe4000fffe1ff */
[----:B------:R-:W-:Y:S03]  /*4410*/  @!UP0 UIMAD UR6, UR9, UR15, UR5 ;  /* 0x0000000f090682a4 */ /* 0x000fe6000f8e0205 */
[----:B------:R-:W-:Y:S01]  /*4420*/  @!UP0 UMOV UR5, UR7 ;  /* 0x0000000700058c82 */ /* 0x000fe20008000000 */
[----:B------:R-:W-:Y:S02]  /*4430*/  UIMAD UR7, UR21, UR4, UR14 ;  /* 0x00000004150772a4 */ /* 0x000fe4000f8e020e */
[----:B------:R-:W-:Y:S02]  /*4440*/  UIMAD UR4, UR42, UR8, UR13 ;  /* 0x000000082a0472a4 */ /* 0x000fe4000f8e020d */
[----:B------:R-:W-:Y:S02]  /*4450*/  UIMAD UR14, UR5, UR21, UR7 ;  /* 0x00000015050e72a4 */ /* 0x000fe4000f8e0207 */
[----:B------:R-:W-:Y:S11]  /*4460*/  UIMAD UR13, UR6, UR42, UR4 ;  /* 0x0000002a060d72a4 */ /* 0x000ff6000f8e0204 */
[----:B------:R-:W-:Y:S01]  /*4470*/  @!UPT UIADD3 URZ, UPT, UPT, URZ, URZ, URZ ;  /* 0x000000fffffff290 */ /* 0x000fe2000fffe0ff */
.L_x_70:
[----:B------:R-:W4:Y:S01]  /*4480*/  @!UP4 LDCU.128 UR8, c[0x0][0xb10] ;  /* 0x00016200ff08c7ac */ /* 0x000f220008000c00 */
[----:B------:R-:W-:Y:S02]  /*4490*/  ISETP.NE.U32.AND P0, PT, RZ, UR38, PT ;  /* 0x00000026ff007c0c */ /* 0x000fe4000bf05070 */
[----:B------:R-:W-:Y:S02]  /*44a0*/  SHF.L.U32 R4, R9, 0x1f, RZ ;  /* 0x0000001f09047819 */ /* 0x000fe400000006ff */
[----:B------:R-:W-:Y:S01]  /*44b0*/  ISETP.NE.AND.EX P0, PT, RZ, UR39, PT, P0 ;  /* 0x00000027ff007c0c */ /* 0x000fe2000bf05300 */
[----:B------:R-:W5:Y:S01]  /*44c0*/  @!UP4 LDCU UR5, c[0x0][0xb0c] ;  /* 0x00016180ff05c7ac */ /* 0x000f620008000800 */
[----:B----4-:R-:W-:Y:S07]  /*44d0*/  UIMAD.WIDE.U32 UR6, UR14, UR8, URZ ;  /* 0x000000080e0672a5 */ /* 0x010fee000f8e00ff */
[----:B------:R-:W-:Y:S01]  /*44e0*/  @!UP4 UMOV UR4, UR7 ;  /* 0x000000070004cc82 */ /* 0x000fe20008000000 */
[----:B-----5:R-:W-:Y:S02]  /*44f0*/  @!UP4 UISETP.NE.AND UP0, UPT, UR5, 0x1, UPT ;  /* 0x000000010500c88c */ /* 0x020fe4000bf05270 */
[----:B------:R-:W-:Y:S02]  /*4500*/  @!UP4 USHF.R.U32.HI UR4, URZ, UR9, UR4 ;  /* 0x00000009ff04c299 */ /* 0x000fe40008011604 */
[----:B------:R-:W-:Y:S02]  /*4510*/  UIMAD.WIDE.U32 UR6, UR13, UR11, URZ ;  /* 0x0000000b0d0672a5 */ /* 0x000fe4000f8e00ff */
[----:B------:R-:W-:Y:S02]  /*4520*/  @!UP4 USEL UR8, UR14, UR4, !UP0 ;  /* 0x000000040e08c287 */ /* 0x000fe4000c000000 */
[----:B------:R-:W-:Y:S03]  /*4530*/  @!UP4 UISETP.NE.AND UP0, UPT, UR10, 0x1, UPT ;  /* 0x000000010a00c88c */ /* 0x000fe6000bf05270 */
[----:B------:R-:W-:Y:S02]  /*4540*/  @!UP4 UMOV UR6, UR7 ;  /* 0x000000070006cc82 */ /* 0x000fe40008000000 */
[----:B------:R-:W4:Y:S02]  /*4550*/  @!UP4 LDCU UR4, c[0x0][0xb20] ;  /* 0x00016400ff04c7ac */ /* 0x000f240008000800 */
[----:B----4-:R-:W-:Y:S04]  /*4560*/  @!UP4 USHF.R.U32.HI UR6, URZ, UR4, UR6 ;  /* 0x00000004ff06c299 */ /* 0x010fe80008011606 */
[----:B------:R-:W-:Y:S04]  /*4570*/  @!UP4 USEL UR6, UR13, UR6, !UP0 ;  /* 0x000000060d06c287 */ /* 0x000fe8000c000000 */
[----:B------:R-:W-:Y:S02]  /*4580*/  @!UP4 UIADD3 UR4, UPT, UPT, -UR8, UR6, URZ ;  /* 0x000000060804c290 */ /* 0x000fe4000fffe1ff */
[----:B------:R-:W-:Y:S02]  /*4590*/  @!UP4 UIADD3 UR6, UPT, UPT, UR8, -UR6, URZ ;  /* 0x800000060806c290 */ /* 0x000fe4000fffe0ff */
[----:B------:R-:W-:Y:S02]  /*45a0*/  @!UP4 UIMAD UR14, UR4, UR5, UR14 ;  /* 0x00000005040ec2a4 */ /* 0x000fe4000f8e020e */
[----:B------:R-:W-:Y:S01]  /*45b0*/  @!UP4 UIMAD UR13, UR6, UR10, UR13 ;  /* 0x0000000a060dc2a4 */ /* 0x000fe2000f8e020d */
[----:B------:R-:W-:Y:S11]  /*45c0*/  BRA.U UP1, `(.L_x_71) ;  /* 0x0000000101107547 */ /* 0x000ff6000b800000 */
[----:B---3--:R-:W-:Y:S04]  /*45d0*/  MOV R0, UR48 ;  /* 0x0000003000007c02 */ /* 0x008fe80008000f00 */
[----:B------:R-:W-:Y:S04]  /*45e0*/  SHF.L.U32 R0, R0, 0x1f, RZ ;  /* 0x0000001f00007819 */ /* 0x000fe800000006ff */
[----:B------:R-:W3:Y:S02]  /*45f0*/  SYNCS.PHASECHK.TRANS64.TRYWAIT P1, [UR29+0x68], R0 ;  /* 0x00006800ff0075a7 */ /* 0x000ee4000802111d */
[----:B---3--:R-:W-:Y:S05]  /*4600*/  @!P1 BRA `(.L_x_72) ;  /* 0x00000064000c9947 */ /* 0x008fea0003800000 */
.L_x_71:
[----:B------:R-:W-:Y:S05]  /*4610*/  BRA.U !UP5, `(.L_x_73) ;  /* 0x000000010d3c7547 */ /* 0x000fea000b800000 */
[----:B------:R-:W-:Y:S01]  /*4620*/  UPLOP3.LUT UP2, UPT, UPT, UPT, UP6, 0x80, 0x8 ;  /* 0x000000000008789c */ /* 0x000fe20003f4f060 */
[----:B------:R-:W-:Y:S01]  /*4630*/  HFMA2 R245, -RZ, RZ, 0, 5.9604644775390625e-08 ;  /* 0x00000001fff57431 */ /* 0x000fe200000001ff */
[----:B------:R-:W4:Y:S01]  /*4640*/  LDCU.64 UR8, c[0x0][0x358] ;  /* 0x00006b00ff0877ac */ /* 0x000f220008000a00 */
[----:B---3--:R-:W-:Y:S03]  /*4650*/  IMAD.MOV.U32 R0, RZ, RZ, 0x1 ;  /* 0x00000001ff007424 */ /* 0x008fe600078e00ff */
[----:B------:R-:W-:Y:S05]  /*4660*/  PLOP3.LUT P1, PT, PT, PT, UP2, 0x80, 0x8 ;  /* 0x000000000008781c */ /* 0x000fea0003f2f028 */
[----:B------:R-:W3:Y:S01]  /*4670*/  @UP2 LDCU.64 UR4, c[0x0][0x888] ;  /* 0x00011100ff0427ac */ /* 0x000ee20008000a00 */
[----:B------:R-:W-:Y:S07]  /*4680*/  @UP2 UIMAD UR6, UR36, UR38, URZ ;  /* 0x00000026240622a4 */ /* 0x000fee000f8e02ff */
[----:B------:R-:W-:Y:S01]  /*4690*/  @!P1 PRMT R245, R0, 0x7610, R245 ;  /* 0x0000761000f59816 */ /* 0x000fe200000000f5 */
[----:B---3--:R-:W-:Y:S06]  /*46a0*/  @UP2 UIMAD.WIDE UR4, UR6, 0x4, UR4 ;  /* 0x00000004060428a5 */ /* 0x008fec000f8e0204 */
[----:B------:R-:W-:Y:S02]  /*46b0*/  IMAD.U32 R2, RZ, RZ, UR4 ;  /* 0x00000004ff027e24 */ /* 0x000fe4000f8e00ff */
[----:B------:R-:W-:Y:S05]  /*46c0*/  IMAD.U32 R3, RZ, RZ, UR5 ;  /* 0x00000005ff037e24 */ /* 0x000fea000f8e00ff */
[----:B----4-:R-:W3:Y:S02]  /*46d0*/  @P1 LDG.E R2, desc[UR8][R2.64] ;  /* 0x0000000802021981 */ /* 0x010ee4000c1e1900 */
[----:B---3--:R-:W-:Y:S11]  /*46e0*/  @P1 R2UR UR45, R2 ;  /* 0x00000000022d12ca */ /* 0x008ff600000e0000 */
[----:B------:R-:W-:Y:S03]  /*46f0*/  @!UPT UIADD3 URZ, UPT, UPT, URZ, URZ, URZ ;  /* 0x000000fffffff290 */ /* 0x000fe6000fffe0ff */
[----:B------:R-:W4:Y:S02]  /*4700*/  @!UP2 LDCU UR45, c[0x0][0x880] ;  /* 0x00011000ff2da7ac */ /* 0x000f240008000800 */
.L_x_73:
[----:B----4-:R-:W-:Y:S01]  /*4710*/  @!P0 FSETP.EQ.AND P2, PT, RZ, UR45, PT ;  /* 0x0000002dff008c0b */ /* 0x010fe2000bf42000 */
[----:B------:R-:W-:Y:S01]  /*4720*/  @!UPT UIADD3 URZ, UPT, UPT, URZ, URZ, URZ ;  /* 0x000000fffffff290 */ /* 0x000fe2000fffe0ff */
[----:B------:R-:W-:Y:S11]  /*4730*/  @!P0 BRA `(.L_x_74) ;  /* 0x0000000000148947 */ /* 0x000ff60003800000 */
[----:B------:R-:W-:Y:S02]  /*4740*/  LOP3.LUT P0, RZ, R245, 0xff, RZ, 0xc0, !PT ;  /* 0x000000fff5ff7812 */ /* 0x000fe4000780c0ff */
[----:B------:R-:W-:Y:S04]  /*4750*/  PLOP3.LUT P2, PT, PT, PT, UP2, 0x80, 0x8 ;  /* 0x000000000008781c */ /* 0x000fe80003f4f028 */
[----:B------:R-:W-:Y:S07]  /*4760*/  PLOP3.LUT P2, PT, P2, PT, PT, 0x8, 0x80 ;  /* 0x000000000080781c */ /* 0x000fee000174e170 */
[----:B------:R-:W-:Y:S11]  /*4770*/  @P0 FSETP.EQ.AND P2, PT, RZ, UR45, PT ;  /* 0x0000002dff000c0b */ /* 0x000ff6000bf42000 */
[----:B------:R-:W-:Y:S02]  /*4780*/  @!UPT UIADD3 URZ, UPT, UPT, URZ, URZ, URZ ;  /* 0x000000fffffff290 */ /* 0x000fe4000fffe0ff */
.L_x_74:
[----:B------:R-:W4:Y:S01]  /*4790*/  SYNCS.PHASECHK.TRANS64.TRYWAIT P0, [UR29+0x58], R4 ;  /* 0x00005804ff0075a7 */ /* 0x000f22000800111d */
[----:B------:R-:W-:Y:S02]  /*47a0*/  ELECT P1, URZ, PT ;  /* 0x0000000000ff782f */ /* 0x000fe40003820000 */
[----:B---3--:R-:W-:Y:S01]  /*47b0*/  IADD3 R0, PT, PT, R8, 0x1, RZ ;  /* 0x0000000108007810 */ /* 0x008fe20007ffe0ff */
[----:B----4-:R-:W-:Y:S10]  /*47c0*/  @!P0 BRA `(.L_x_75) ;  /* 0x0000006000b48947 */ /* 0x010ff40003800000 */
.L_x_138:
[----:B------:R-:W4:Y:S01]  /*47d0*/  LDL R5, [R1+0x4] ;  /* 0x0000040001057983 */ /* 0x000f220000100800 */
[----:B------:R-:W-:Y:S01]  /*47e0*/  PLOP3.LUT P1, PT, P2, P1, PT, 0xf2, 0x2f ;  /* 0x00000000002f781c */ /* 0x000fe20001723e72 */
[----:B------:R-:W-:Y:S01]  /*47f0*/  UMOV UR20, UR36 ;  /* 0x0000002400147c82 */ /* 0x000fe20008000000 */
[----:B------:R-:W-:Y:S01]  /*4800*/  UMOV UR28, UR36 ;  /* 0x00000024001c7c82 */ /* 0x000fe20008000000 */
[----:B------:R-:W5:Y:S01]  /*4810*/  LDL R3, [R1] ;  /* 0x0000000001037983 */ /* 0x000f620000100800 */
[----:B------:R-:W-:Y:S01]  /*4820*/  R2UR UR7, R244 ;  /* 0x00000000f40772ca */ /* 0x000fe200000e0000 */
[----:B------:R-:W-:Y:S01]  /*4830*/  UMOV UR12, UR36 ;  /* 0x00000024000c7c82 */ /* 0x000fe20008000000 */
[----:B------:R-:W-:Y:S02]  /*4840*/  R2UR UR6, R243 ;  /* 0x00000000f30672ca */ /* 0x000fe400000e0000 */
[C---:B------:R-:W-:Y:S02]  /*4850*/  ISETP.NE.AND P0, PT, R0.reuse, 0x2, PT ;  /* 0x000000020000780c */ /* 0x040fe40003f05270 */
[----:B------:R-:W-:Y:S02]  /*4860*/  LOP3.LUT R9, R9, 0x1, RZ, 0x3c, !PT ;  /* 0x0000000109097812 */ /* 0x000fe400078e3cff */
[----:B---3--:R-:W-:Y:S01]  /*4870*/  SEL R2, RZ, 0x1, P0 ;  /* 0x00000001ff027807 */ /* 0x008fe20000000000 */
[----:B------:R-:W-:Y:S01]  /*4880*/  VOTEU.ALL UP0, P1 ;  /* 0x0000000000ff7886 */ /* 0x000fe20000800000 */
[----:B------:R-:W-:Y:S02]  /*4890*/  SEL R8, R0, RZ, P0 ;  /* 0x000000ff00087207 */ /* 0x000fe40000000000 */
[----:B------:R-:W-:Y:S02]  /*48a0*/  LOP3.LUT R10, R10, R2, RZ, 0x3c, !PT ;  /* 0x000000020a0a7212 */ /* 0x000fe400078e3cff */
[----:B-1----:R-:W-:Y:S02]  /*48b0*/  @!UP0 UIADD3 UR4, UP1, UPT, UR50, 0x580, URZ ;  /* 0x0000058032048890 */ /* 0x002fe4000ff3e0ff */
[----:B------:R-:W-:Y:S02]  /*48c0*/  @!UP0 USHF.L.U32 UR35, UR7, 0x6, URZ ;  /* 0x0000000607238899 */ /* 0x000fe400080006ff */
[----:B------:R-:W-:Y:S02]  /*48d0*/  @!UP0 UIADD3.X UR5, UPT, UPT, URZ, UR51, URZ, UP1, !UPT ;  /* 0x00000033ff058290 */ /* 0x000fe40008ffe4ff */
[----:B------:R-:W-:Y:S02]  /*48e0*/  @!UP0 UIMAD UR34, UR6, 0xf0, URZ ;  /* 0x000000f0062288a4 */ /* 0x000fe4000f8e02ff */
[----:B------:R-:W-:Y:S02]  /*48f0*/  @!UP0 UIADD3 UR32, UPT, UPT, UR29, 0x180, URZ ;  /* 0x000001801d208890 */ /* 0x000fe4000fffe0ff */
[----:B------:R-:W-:Y:S01]  /*4900*/  @!UP0 UIADD3 UR33, UPT, UPT, UR29, 0x50, URZ ;  /* 0x000000501d218890 */ /* 0x000fe2000fffe0ff */
[----:B------:R-:W-:Y:S01]  /*4910*/  VOTEU.ALL UP1, P1 ;  /* 0x0000000000ff7886 */ /* 0x000fe20000820000 */
[----:B------:R-:W-:Y:S01]  /*4920*/  UMOV UR6, 0x0 ;  /* 0x0000000000067882 */ /* 0x000fe20000000000 */
[----:B------:R-:W-:Y:S01]  /*4930*/  UMOV UR7, 0x10000000 ;  /* 0x1000000000077882 */ /* 0x000fe20000000000 */
[----:B------:R-:W-:Y:S02]  /*4940*/  @!UP0 UIADD3 UR16, UPT, UPT, UR29, 0x580, URZ ;  /* 0x000005801d108890 */ /* 0x000fe4000fffe0ff */
[----:B------:R-:W-:Y:S03]  /*4950*/  @!UP0 UIADD3 UR18, UPT, UPT, UR34, 0x10, URZ ;  /* 0x0000001022128890 */ /* 0x000fe6000fffe0ff */
[----:B------:R1:W-:Y:S01]  /*4960*/  @!UP1 UTMALDG.3D [UR32], [UR4], desc[UR6] ;  /* 0x00000620040095b4 */ /* 0x0003e20008011000 */
[----:B------:R-:W-:Y:S01]  /*4970*/  VOTEU.ALL UP1, P1 ;  /* 0x0000000000ff7886 */ /* 0x000fe20000820000 */
[----:B------:R-:W-:Y:S01]  /*4980*/  UMOV UR17, UR33 ;  /* 0x0000002100117c82 */ /* 0x000fe20008000000 */
[----:B------:R-:W-:Y:S01]  /*4990*/  UMOV UR19, UR35 ;  /* 0x0000002300137c82 */ /* 0x000fe20008000000 */
[----:B------:R-:W-:Y:S02]  /*49a0*/  @!UP0 UIADD3 UR24, UPT, UPT, UR29, 0x980, URZ ;  /* 0x000009801d188890 */ /* 0x000fe4000fffe0ff */
[----:B------:R-:W-:Y:S01]  /*49b0*/  @!UP0 UIADD3 UR26, UPT, UPT, UR34, 0x20, URZ ;  /* 0x00000020221a8890 */ /* 0x000fe2000fffe0ff */
[----:B------:R3:W-:Y:S01]  /*49c0*/  @!UP1 UTMALDG.3D [UR16], [UR4], desc[UR6] ;  /* 0x00000610040095b4 */ /* 0x0007e20008011000 */
[----:B------:R-:W-:Y:S01]  /*49d0*/  VOTEU.ALL UP1, P1 ;  /* 0x0000000000ff7886 */ /* 0x000fe20000820000 */
[----:B------:R-:W-:Y:S01]  /*49e0*/  UMOV UR25, UR33 ;  /* 0x0000002100197c82 */ /* 0x000fe20008000000 */
[----:B------:R-:W-:Y:S01]  /*49f0*/  UMOV UR27, UR35 ;  /* 0x00000023001b7c82 */ /* 0x000fe20008000000 */
[----:B------:R-:W-:Y:S02]  /*4a00*/  @!UP0 UIADD3 UR8, UPT, UPT, UR29, 0xd80, URZ ;  /* 0x00000d801d088890 */ /* 0x000fe4000fffe0ff */
[----:B------:R-:W-:Y:S02]  /*4a10*/  @!UP0 UIADD3 UR10, UPT, UPT, UR34, 0x30, URZ ;  /* 0x00000030220a8890 */ /* 0x000fe4000fffe0ff */
[----:B------:R2:W-:Y:S01]  /*4a20*/  @!UP1 UTMALDG.3D [UR24], [UR4], desc[UR6] ;  /* 0x00000618040095b4 */ /* 0x0005e20008011000 */
[----:B------:R-:W-:Y:S01]  /*4a30*/  VOTEU.ALL UP1, P1 ;  /* 0x0000000000ff7886 */ /* 0x000fe20000820000 */
[----:B------:R-:W-:Y:S01]  /*4a40*/  UMOV UR9, UR33 ;  /* 0x0000002100097c82 */ /* 0x000fe20008000000 */
[----:B------:R-:W-:Y:S04]  /*4a50*/  UMOV UR11, UR35 ;  /* 0x00000023000b7c82 */ /* 0x000fe80008000000 */
[----:B------:R2:W-:Y:S01]  /*4a60*/  @!UP1 UTMALDG.3D [UR8], [UR4], desc[UR6] ;  /* 0x00000608040095b4 */ /* 0x0005e20008011000 */
[----:B------:R-:W-:Y:S01]  /*4a70*/  VOTEU.ALL UP1, P1 ;  /* 0x0000000000ff7886 */ /* 0x000fe20000820000 */
[----:B-1----:R-:W-:Y:S01]  /*4a80*/  UMOV UR36, UR30 ;  /* 0x0000001e00247c82 */ /* 0x002fe20008000000 */
[----:B---3--:R-:W-:Y:S02]  /*4a90*/  @!UP0 UIADD3 UR16, UPT, UPT, UR29, 0x1180, URZ ;  /* 0x000011801d108890 */ /* 0x008fe4000fffe0ff */
[----:B------:R-:W-:Y:S02]  /*4aa0*/  @!UP0 UIADD3 UR18, UPT, UPT, UR34, 0x40, URZ ;  /* 0x0000004022128890 */ /* 0x000fe4000fffe0ff */
[----:B--2---:R-:W-:Y:S02]  /*4ab0*/  @!UP0 UIADD3 UR24, UPT, UPT, UR29, 0x1580, URZ ;  /* 0x000015801d188890 */ /* 0x004fe4000fffe0ff */
[----:B------:R-:W-:Y:S05]  /*4ac0*/  @!UP0 UIADD3 UR26, UPT, UPT, UR34, 0x50, URZ ;  /* 0x00000050221a8890 */ /* 0x000fea000fffe0ff */
[----:B------:R1:W-:Y:S01]  /*4ad0*/  @!UP1 UTMALDG.3D [UR16], [UR4], desc[UR6] ;  /* 0x00000610040095b4 */ /* 0x0003e20008011000 */
[----:B------:R-:W-:Y:S01]  /*4ae0*/  VOTEU.ALL UP1, P1 ;  /* 0x0000000000ff7886 */ /* 0x000fe20000820000 */
[----:B------:R-:W-:Y:S02]  /*4af0*/  @!UP0 UIADD3 UR8, UPT, UPT, UR29, 0x1980, URZ ;  /* 0x000019801d088890 */ /* 0x000fe4000fffe0ff */
[----:B------:R-:W-:Y:S02]  /*4b00*/  @!UP0 UIADD3 UR10, UPT, UPT, UR34, 0x60, URZ ;  /* 0x00000060220a8890 */ /* 0x000fe4000fffe0ff */
[----:B------:R2:W-:Y:S01]  /*4b10*/  @!UP1 UTMALDG.3D [UR24], [UR4], desc[UR6] ;  /* 0x00000618040095b4 */ /* 0x0005e20008011000 */
[----:B------:R-:W-:Y:S06]  /*4b20*/  VOTEU.ALL UP1, P1 ;  /* 0x0000000000ff7886 */ /* 0x000fec0000820000 */
[----:B------:R3:W-:Y:S01]  /*4b30*/  @!UP1 UTMALDG.3D [UR8], [UR4], desc[UR6] ;  /* 0x00000608040095b4 */ /* 0x0007e20008011000 */
[----:B------:R-:W-:Y:S01]  /*4b40*/  VOTEU.ALL UP1, P1 ;  /* 0x0000000000ff7886 */ /* 0x000fe20000820000 */
[----:B-1----:R-:W-:Y:S02]  /*4b50*/  @!UP0 UIADD3 UR16, UPT, UPT, UR29, 0x1d80, URZ ;  /* 0x00001d801d108890 */ /* 0x002fe4000fffe0ff */
[----:B------:R-:W-:Y:S02]  /*4b60*/  @!UP0 UIADD3 UR18, UPT, UPT, UR34, 0x70, URZ ;  /* 0x0000007022128890 */ /* 0x000fe4000fffe0ff */
[----:B--2---:R-:W-:Y:S02]  /*4b70*/  @!UP0 UIADD3 UR24, UPT, UPT, UR29, 0x2180, URZ ;  /* 0x000021801d188890 */ /* 0x004fe4000fffe0ff */
[----:B------:R-:W-:Y:S05]  /*4b80*/  @!UP0 UIADD3 UR26, UPT, UPT, UR34, 0x80, URZ ;  /* 0x00000080221a8890 */ /* 0x000fea000fffe0ff */
[----:B------:R1:W-:Y:S01]  /*4b90*/  @!UP1 UTMALDG.3D [UR16], [UR4], desc[UR6] ;  /* 0x00000610040095b4 */ /* 0x0003e20008011000 */
[----:B------:R-:W-:Y:S01]  /*4ba0*/  VOTEU.ALL UP1, P1 ;  /* 0x0000000000ff7886 */ /* 0x000fe20000820000 */
[----:B---3--:R-:W-:Y:S02]  /*4bb0*/  @!UP0 UIADD3 UR8, UPT, UPT, UR29, 0x2580, URZ ;  /* 0x000025801d088890 */ /* 0x008fe4000fffe0ff */
        /* <DEDUP_REMOVED lines=13> */
[----:B------:R-:W-:Y:S01]  /*4c90*/  @!UP1 UTMALDG.3D [UR24], [UR4], desc[UR6] ;  /* 0x00000618040095b4 */ /* 0x000fe20008011000 */
[----:B------:R-:W-:Y:S06]  /*4ca0*/  VOTEU.ALL UP1, P1 ;  /* 0x0000000000ff7886 */ /* 0x000fec0000820000 */
[----:B------:R2:W-:Y:S01]  /*4cb0*/  @!UP1 UTMALDG.3D [UR8], [UR4], desc[UR6] ;  /* 0x00000608040095b4 */ /* 0x0005e20008011000 */
[----:B------:R-:W-:Y:S02]  /*4cc0*/  UPLOP3.LUT UP1, UPT, UPT, UPT, UPT, 0x80, 0x8 ;  /* 0x000000000008789c */ /* 0x000fe40003f2f070 */
[----:B-1----:R-:W-:Y:S02]  /*4cd0*/  @!UP0 UIADD3 UR16, UPT, UPT, UR29, 0x3580, URZ ;  /* 0x000035801d108890 */ /* 0x002fe4000fffe0ff */
[----:B------:R-:W-:Y:S02]  /*4ce0*/  @!UP0 UIADD3 UR18, UPT, UPT, UR34, 0xd0, URZ ;  /* 0x000000d022128890 */ /* 0x000fe4000fffe0ff */
[----:B--2---:R-:W-:Y:S02]  /*4cf0*/  @!UP0 UIADD3 UR8, UPT, UPT, UR29, 0x3980, URZ ;  /* 0x000039801d088890 */ /* 0x004fe4000fffe0ff */
[----:B------:R-:W-:Y:S01]  /*4d00*/  @!UP0 UIADD3 UR10, UPT, UPT, UR34, 0xe0, URZ ;  /* 0x000000e0220a8890 */ /* 0x000fe2000fffe0ff */
[----:B------:R-:W-:Y:S05]  /*4d10*/  VOTEU.ALL UP0, P1 ;  /* 0x0000000000ff7886 */ /* 0x000fea0000800000 */
[----:B------:R-:W-:Y:S01]  /*4d20*/  @!UP0 UTMALDG.3D [UR16], [UR4], desc[UR6] ;  /* 0x00000610040085b4 */ /* 0x000fe20008011000 */
[----:B------:R-:W-:Y:S05]  /*4d30*/  VOTEU.ALL UP0, P1 ;  /* 0x0000000000ff7886 */ /* 0x000fea0000800000 */
[----:B------:R1:W-:Y:S01]  /*4d40*/  @!UP0 UTMALDG.3D [UR8], [UR4], desc[UR6] ;  /* 0x00000608040085b4 */ /* 0x0003e20008011000 */
[----:B------:R3:W-:Y:S01]  /*4d50*/  @!P1 SYNCS.ARRIVE.TRANS64.RED.A0TR RZ, [UR29+0x50], R11 ;  /* 0x0000500bffff99a7 */ /* 0x0007e2000830041d */
[----:B------:R-:W-:Y:S01]  /*4d60*/  SYNCS.ARRIVE.TRANS64.RED.A1T0 RZ, [UR47], RZ ;  /* 0x000000ffffff79a7 */ /* 0x000fe2000810042f */
[----:B-----5:R-:W-:Y:S02]  /*4d70*/  R2UR UR53, R3 ;  /* 0x00000000033572ca */ /* 0x020fe400000e0000 */
[----:B----4-:R-:W-:Y:S11]  /*4d80*/  R2UR UR52, R5 ;  /* 0x00000000053472ca */ /* 0x010ff600000e0000 */
[----:B-1----:R-:W-:Y:S02]  /*4d90*/  UIADD3 UR5, UPT, UPT, UR13, UR53, URZ ;  /* 0x000000350d057290 */ /* 0x002fe4000fffe0ff */
[----:B------:R-:W-:Y:S04]  /*4da0*/  UIADD3 UR4, UPT, UPT, UR14, UR52, URZ ;  /* 0x000000340e047290 */ /* 0x000fe8000fffe0ff */
[----:B------:R-:W-:Y:S02]  /*4db0*/  IMAD.U32 R243, RZ, RZ, UR5 ;  /* 0x00000005fff37e24 */ /* 0x000fe4000f8e00ff */
[----:B------:R-:W-:Y:S01]  /*4dc0*/  IMAD.U32 R244, RZ, RZ, UR4 ;  /* 0x00000004fff47e24 */ /* 0x000fe2000f8e00ff */
[----:B---3--:R-:W-:Y:S06]  /*4dd0*/  BRA.U UP3, `(.L_x_76) ;  /* 0xfffffff1036c7547 */ /* 0x008fec000b83ffff */
[----:B------:R-:W-:Y:S07]  /*4de0*/  MOV R2, UR29 ;  /* 0x0000001d00027c02 */ /* 0x000fee0008000f00 */
.L_x_77:
[----:B-1----:R-:W-:-:S04]  /*4df0*/  SHF.L.U32 R0, R9, 0x1f, RZ ;  /* 0x0000001f09007819 */ /* 0x002fc800000006ff */
[----:B------:R1:W2:Y:S03]  /*4e00*/  SYNCS.PHASECHK.TRANS64.TRYWAIT P0, [R2+URZ+0x58], R0 ;  /* 0x00005800020075a7 */ /* 0x0002a600080011ff */
[----:B--2---:R-:W-:Y:S05]  /*4e10*/  @!P0 NANOSLEEP.SYNCS 0x989680 ;  /* 0x009896800000895d */ /* 0x004fea0003900000 */
[----:B------:R-:W2:Y:S02]  /*4e20*/  @!P0 SYNCS.PHASECHK.TRANS64 P0, [R2+URZ+0x58], R0 ;  /* 0x00005800020085a7 */ /* 0x000ea400080010ff */
[----:B--2---:R-:W-:Y:S05]  /*4e30*/  @P0 EXIT ;  /* 0x000000000000094d */ /* 0x004fea0003800000 */
[----:B------:R-:W-:Y:S05]  /*4e40*/  BRA `(.L_x_77) ;  /* 0xfffffffc00e87947 */ /* 0x000fea000383ffff */
.L_x_68:
[----:B------:R-:W-:-:S06]  /*4e50*/  UISETP.GE.AND UP0, UPT, UR22, 0x4, UPT ;  /* 0x000000041600788c */ /* 0x000fcc000bf06270 */
[----:B------:R-:W-:-:S13]  /*4e60*/  PLOP3.LUT P0, PT, PT, PT, UP0, 0x80, 0x8 ;  /* 0x000000000008781c */ /* 0x000fda0003f0f008 */
[----:B--2---:R-:W-:Y:S05]  /*4e70*/  @!P0 EXIT ;  /* 0x000000000000894d */ /* 0x004fea0003800000 */
[----:B------:R-:W-:Y:S06]  /*4e80*/  BAR.SYNC.DEFER_BLOCKING 0x6, 0xa0 ;  /* 0x0182800000007b1d */ /* 0x000fec0000010000 */
[----:B------:R-:W2:Y:S01]  /*4e90*/  LDCU.64 UR8, c[0x0][0x888] ;  /* 0x00011100ff0877ac */ /* 0x000ea20008000a00 */
[----:B-1----:R-:W1:Y:S01]  /*4ea0*/  S2R R0, SR_TID.X ;  /* 0x0000000000007919 */ /* 0x002e620000002100 */
[----:B------:R-:W-:Y:S01]  /*4eb0*/  UMOV UR4, 0x400 ;  /* 0x0000040000047882 */ /* 0x000fe20000000000 */
[----:B------:R-:W3:Y:S01]  /*4ec0*/  LDCU.64 UR6, c[0x0][0x890] ;  /* 0x00011200ff0677ac */ /* 0x000ee20008000a00 */
[----:B------:R-:W-:Y:S01]  /*4ed0*/  ULEA UR4, UR5, UR4, 0x18 ;  /* 0x0000000405047291 */ /* 0x000fe2000f8ec0ff */
[----:B------:R-:W4:Y:S02]  /*4ee0*/  LDCU UR44, c[0x0][0xb0c] ;  /* 0x00016180ff2c77ac */ /* 0x000f240008000800 */
[----:B------:R-:W-:Y:S01]  /*4ef0*/  UMOV UR5, URZ ;  /* 0x000000ff00057c82 */ /* 0x000fe20008000000 */
[----:B------:R-:W1:Y:S01]  /*4f00*/  LDCU UR41, c[0x0][0xb30] ;  /* 0x00016600ff2977ac */ /* 0x000e620008000800 */
[----:B------:R-:W-:-:S04]  /*4f10*/  MOV R250, UR5 ;  /* 0x0000000500fa7c02 */ /* 0x000fc80008000f00 */
[----:B------:R-:W5:Y:S01]  /*4f20*/  LDS R16, [UR4+0x120] ;  /* 0x00012004ff107984 */ /* 0x000f620008000800 */
[----:B--2---:R-:W-:Y:S01]  /*4f30*/  IMAD.U32 R5, RZ, RZ, UR8 ;  /* 0x00000008ff057e24 */ /* 0x004fe2000f8e00ff */
[----:B------:R-:W-:Y:S01]  /*4f40*/  MOV R4, UR9 ;  /* 0x0000000900047c02 */ /* 0x000fe20008000f00 */
[----:B------:R-:W2:Y:S03]  /*4f50*/  LDCU.64 UR8, c[0x0][0x8b0] ;  /* 0x00011600ff0877ac */ /* 0x000ea60008000a00 */
[----:B------:R3:W-:Y:S01]  /*4f60*/  STL [R1+0x10], R5 ;  /* 0x0000100501007387 */ /* 0x0007e20000100800 */
[----:B------:R-:W-:Y:S01]  /*4f70*/  UMOV UR4, URZ ;  /* 0x000000ff00047c82 */ /* 0x000fe20008000000 */
[----:B------:R-:W2:Y:S01]  /*4f80*/  LDCU.64 UR42, c[0x0][0xb28] ;  /* 0x00016500ff2a77ac */ /* 0x000ea20008000a00 */
[----:B------:R-:W-:Y:S01]  /*4f90*/  IMAD.U32 R251, RZ, RZ, UR4 ;  /* 0x00000004fffb7e24 */ /* 0x000fe2000f8e00ff */
[----:B------:R4:W-:Y:S01]  /*4fa0*/  STL [R1+0xc], R4 ;  /* 0x00000c0401007387 */ /* 0x0009e20000100800 */
[----:B------:R-:W-:Y:S01]  /*4fb0*/  IMAD.U32 R247, RZ, RZ, UR4 ;  /* 0x00000004fff77e24 */ /* 0x000fe2000f8e00ff */
[----:B------:R-:W-:Y:S01]  /*4fc0*/  UMOV UR40, URZ ;  /* 0x000000ff00287c82 */ /* 0x000fe20008000000 */
[----:B------:R-:W-:Y:S01]  /*4fd0*/  UMOV UR18, URZ ;  /* 0x000000ff00127c82 */ /* 0x000fe20008000000 */
[----:B-1----:R-:W-:-:S05]  /*4fe0*/  IMAD.U32 R0, R0, 0x10000, RZ ;  /* 0x0001000000007824 */ /* 0x002fca00078e00ff */
[----:B------:R-:W-:Y:S02]  /*4ff0*/  LOP3.LUT R0, R0, 0x600000, RZ, 0xc0, !PT ;  /* 0x0060000000007812 */ /* 0x000fe400078ec0ff */
[----:B---3--:R-:W-:Y:S01]  /*5000*/  MOV R5, UR6 ;  /* 0x0000000600057c02 */ /* 0x008fe20008000f00 */
[----:B----4-:R-:W-:-:S04]  /*5010*/  IMAD.U32 R4, RZ, RZ, UR7 ;  /* 0x00000007ff047e24 */ /* 0x010fc8000f8e00ff */
[----:B------:R2:W-:Y:S01]  /*5020*/  STL [R1+0x18], R5 ;  /* 0x0000180501007387 */ /* 0x0005e20000100800 */
[----:B------:R-:W1:Y:S03]  /*5030*/  LDCU.64 UR6, c[0x0][0x8a8] ;  /* 0x00011500ff0677ac */ /* 0x000e660008000a00 */
[----:B------:R3:W-:Y:S01]  /*5040*/  STL [R1+0x34], R4 ;  /* 0x0000340401007387 */ /* 0x0007e20000100800 */
[----:B-----5:R-:W-:Y:S02]  /*5050*/  IADD3 R16, PT, PT, R16, R0, RZ ;  /* 0x0000000010107210 */ /* 0x020fe40007ffe0ff */
[----:B--2---:R-:W-:Y:S01]  /*5060*/  MOV R5, UR8 ;  /* 0x0000000800057c02 */ /* 0x004fe20008000f00 */
[----:B---3--:R-:W-:Y:S01]  /*5070*/  IMAD.U32 R4, RZ, RZ, UR9 ;  /* 0x00000009ff047e24 */ /* 0x008fe2000f8e00ff */
[----:B------:R-:W2:Y:S03]  /*5080*/  LDCU.128 UR8, c[0x0][0xb10] ;  /* 0x00016200ff0877ac */ /* 0x000ea60008000c00 */
[----:B------:R1:W-:Y:S04]  /*5090*/  STL [R1+0x14], R5 ;  /* 0x0000140501007387 */ /* 0x0003e80000100800 */
[----:B------:R3:W-:Y:S01]  /*50a0*/  STL [R1+0x30], R4 ;  /* 0x0000300401007387 */ /* 0x0007e20000100800 */
[----:B--2---:R-:W-:-:S02]  /*50b0*/  IMAD.U32 R0, RZ, RZ, UR8 ;  /* 0x00000008ff007e24 */ /* 0x004fc4000f8e00ff */
[----:B------:R-:W-:Y:S01]  /*50c0*/  IMAD.U32 R18, RZ, RZ, UR10 ;  /* 0x0000000aff127e24 */ /* 0x000fe2000f8e00ff */
[----:B-1----:R-:W-:Y:S01]  /*50d0*/  MOV R5, UR6 ;  /* 0x0000000600057c02 */ /* 0x002fe20008000f00 */
[----:B---3--:R-:W-:-:S04]  /*50e0*/  IMAD.U32 R4, RZ, RZ, UR7 ;  /* 0x00000007ff047e24 */ /* 0x008fc8000f8e00ff */
[----:B------:R-:W-:Y:S04]  /*50f0*/  STL [R1+0x2c], R5 ;  /* 0x00002c0501007387 */ /* 0x000fe80000100800 */
[----:B------:R1:W-:Y:S04]  /*5100*/  STL [R1+0x28], R4 ;  /* 0x0000280401007387 */ /* 0x0003e80000100800 */
[----:B------:R2:W-:Y:S01]  /*5110*/  STL [R1+0x24], R0 ;  /* 0x0000240001007387 */ /* 0x0005e20000100800 */
[----:B-1----:R-:W-:Y:S02]  /*5120*/  MOV R4, UR9 ;  /* 0x0000000900047c02 */ /* 0x002fe40008000f00 */
[----:B--2---:R-:W-:-:S03]  /*5130*/  MOV R0, UR11 ;  /* 0x0000000b00007c02 */ /* 0x004fc60008000f00 */
[----:B------:R1:W-:Y:S04]  /*5140*/  STL [R1+0x20], R4 ;  /* 0x0000200401007387 */ /* 0x0003e80000100800 */
[----:B------:R1:W-:Y:S02]  /*5150*/  STL [R1+0x1c], R0 ;  /* 0x00001c0001007387 */ /* 0x0003e40000100800 */
.L_x_105:
[----:B------:R-:W2:Y:S01]  /*5160*/  S2UR UR4, SR_CgaCtaId ;  /* 0x00000000000479c3 */ /* 0x000ea20000008800 */
[----:B------:R-:W-:Y:S01]  /*5170*/  R2UR UR5, R250 ;  /* 0x00000000fa0572ca */ /* 0x000fe200000e0000 */
[----:B------:R-:W-:Y:S11]  /*5180*/  UMOV UR46, 0x400 ;  /* 0x00000400002e7882 */ /* 0x000ff60000000000 */
[----:B------:R-:W-:Y:S01]  /*5190*/  @!UPT UIADD3 URZ, UPT, UPT, URZ, URZ, URZ ;  /* 0x000000fffffff290 */ /* 0x000fe2000fffe0ff */
[----:B-1----:R-:W-:Y:S05]  /*51a0*/  IMAD.U32 R0, RZ, RZ, UR5 ;  /* 0x00000005ff007e24 */ /* 0x002fea000f8e00ff */
[----:B------:R-:W-:Y:S01]  /*51b0*/  SHF.L.U32 R0, R0, 0x1f, RZ ;  /* 0x0000001f00007819 */ /* 0x000fe200000006ff */
[----:B--2---:R-:W-:Y:S04]  /*51c0*/  ULEA UR46, UR4, UR46, 0x18 ;  /* 0x0000002e042e7291 */ /* 0x004fe8000f8ec0ff */
[----:B------:R-:W-:Y:S09]  /*51d0*/  ULEA UR4, UR18, UR46, 0x3 ;  /* 0x0000002e12047291 */ /* 0x000ff2000f8e18ff */
[----:B------:R-:W1:Y:S02]  /*51e0*/  SYNCS.PHASECHK.TRANS64.TRYWAIT P0, [UR4+0x70], R0 ;  /* 0x00007000ff0075a7 */ /* 0x000e640008001104 */
[----:B-1----:R-:W-:Y:S05]  /*51f0*/  @!P0 BRA `(.L_x_78) ;  /* 0x0000005800408947 */ /* 0x002fea0003800000 */
.L_x_140:
[----:B------:R-:W-:Y:S02]  /*5200*/  ULEA UR5, UR18, UR46, 0x4 ;  /* 0x0000002e12057291 */ /* 0x000fe4000f8e20ff */
[----:B------:R-:W-:Y:S01]  /*5210*/  UIADD3 UR4, UPT, UPT, UR4, 0x80, URZ ;  /* 0x0000008004047890 */ /* 0x000fe2000fffe0ff */
[----:B------:R-:W2:Y:S03]  /*5220*/  LDCU UR10, c[0x0][0xb24] ;  /* 0x00016480ff0a77ac */ /* 0x000ea60008000800 */
[----:B------:R-:W-:Y:S03]  /*5230*/  UPRMT UR4, URZ, 0x654, UR4 ;  /* 0x00000654ff047896 */ /* 0x000fe60008000004 */
[----:B------:R-:W3:Y:S01]  /*5240*/  LDS.128 R4, [UR5+0x100] ;  /* 0x00010005ff047984 */ /* 0x000ee20008000c00 */
[----:B------:R-:W-:Y:S01]  /*5250*/  @!PT LDS RZ, [RZ] ;  /* 0x00000000fffff984 */ /* 0x000fe20000000800 */
[----:B------:R-:W-:Y:S01]  /*5260*/  @!PT LDS RZ, [RZ] ;  /* 0x00000000fffff984 */ /* 0x000fe20000000800 */
[----:B------:R-:W-:Y:S01]  /*5270*/  @!PT LDS RZ, [RZ] ;  /* 0x00000000fffff984 */ /* 0x000fe20000000800 */
[----:B------:R-:W-:Y:S01]  /*5280*/  @!PT LDS RZ, [RZ] ;  /* 0x00000000fffff984 */ /* 0x000fe20000000800 */
[----:B------:R4:W-:Y:S07]  /*5290*/  MEMBAR.ALL.CTA ;  /* 0x0000000000007992 */ /* 0x0009ee0000008000 */
[----:B----4-:R-:W4:Y:S02]  /*52a0*/  FENCE.VIEW.ASYNC.S ;  /* 0x00000000000073c6 */ /* 0x010f240000000000 */
[----:B----4-:R-:W-:Y:S01]  /*52b0*/  SYNCS.ARRIVE.TRANS64.RED.A1T0 RZ, [UR4], RZ ;  /* 0x000000ffffff79a7 */ /* 0x010fe20008100404 */
[----:B---3--:R-:W-:Y:S11]  /*52c0*/  LOP3.LUT P0, RZ, R6, 0x1, RZ, 0xc0, !PT ;  /* 0x0000000106ff7812 */ /* 0x008ff6000780c0ff */
[----:B------:R-:W-:Y:S02]  /*52d0*/  @!UPT UIADD3 URZ, UPT, UPT, URZ, URZ, URZ ;  /* 0x000000fffffff290 */ /* 0x000fe4000fffe0ff */
[----:B------:R-:W-:Y:S01]  /*52e0*/  VOTEU.ANY UP0, P0 ;  /* 0x0000000000ff7886 */ /* 0x000fe20000000100 */
[----:B------:R-:W-:Y:S01]  /*52f0*/  PLOP3.LUT P3, PT, PT, PT, UP0, 0x80, 0x8 ;  /* 0x000000000008781c */ /* 0x000fe20003f6f008 */
[----:B------:R-:W-:Y:S01]  /*5300*/  UP2UR UR5, UPR, URZ, 0x1 ;  /* 0x00000001ff057883 */ /* 0x000fe20008000000 */
[----:B------:R-:W-:Y:S02]  /*5310*/  PLOP3.LUT P1, PT, PT, PT, UP0, 0x80, 0x8 ;  /* 0x000000000008781c */ /* 0x000fe40003f2f008 */
[----:B------:R-:W-:Y:S02]  /*5320*/  PLOP3.LUT P2, PT, PT, PT, UP0, 0x80, 0x8 ;  /* 0x000000000008781c */ /* 0x000fe40003f4f008 */
[----:B------:R-:W-:Y:S01]  /*5330*/  PLOP3.LUT P0, PT, PT, PT, UP0, 0x80, 0x8 ;  /* 0x000000000008781c */ /* 0x000fe20003f0f008 */
[----:B--2---:R-:W-:Y:S01]  /*5340*/  UISETP.GE.AND UP0, UPT, UR10, 0x1, UPT ;  /* 0x000000010a00788c */ /* 0x004fe2000bf06270 */
[----:B------:R-:W-:Y:S05]  /*5350*/  IMAD.U32 R246, RZ, RZ, UR5 ;  /* 0x00000005fff67e24 */ /* 0x000fea000f8e00ff */
[----:B-1----:R-:W-:Y:S02]  /*5360*/  @P3 MOV R2, R4 ;  /* 0x0000000400023202 */ /* 0x002fe40000000f00 */
[----:B------:R-:W-:Y:S02]  /*5370*/  @P1 LOP3.LUT R0, R5, 0xffff, RZ, 0xc0, !PT ;  /* 0x0000ffff05001812 */ /* 0x000fe400078ec0ff */
[----:B------:R-:W-:Y:S02]  /*5380*/  @P2 R2UR UR39, R2 ;  /* 0x00000000022722ca */ /* 0x000fe400000e0000 */
[----:B------:R-:W-:Y:S01]  /*5390*/  @P0 R2UR UR38, R0 ;  /* 0x00000000002602ca */ /* 0x000fe200000e0000 */
[----:B------:R-:W-:Y:S03]  /*53a0*/  @!UPT UIADD3 URZ, UPT, UPT, URZ, URZ, URZ ;  /* 0x000000fffffff290 */ /* 0x000fe6000fffe0ff */
[----:B------:R-:W-:Y:S11]  /*53b0*/  BRA.U !UP0, `(.L_x_79) ;  /* 0x0000000108e87547 */ /* 0x000ff6000b800000 */
[----:B------:R-:W1:Y:S01]  /*53c0*/  LDCU UR7, c[0x0][0x370] ;  /* 0x00006e00ff0777ac */ /* 0x000e620008000800 */
[----:B------:R-:W2:Y:S01]  /*53d0*/  LDL R9, [R1+0x1c] ;  /* 0x00001c0001097983 */ /* 0x000ea20000100800 */
[----:B------:R-:W-:Y:S01]  /*53e0*/  R2UR UR19, R18 ;  /* 0x00000000121372ca */ /* 0x000fe200000e0000 */
[----:B------:R-:W3:Y:S02]  /*53f0*/  LDCU UR4, c[0x0][0x374] ;  /* 0x00006e80ff0477ac */ /* 0x000ee40008000800 */
[----:B------:R-:W4:Y:S01]  /*5400*/  LDL R8, [R1+0x24] ;  /* 0x0000240001087983 */ /* 0x000f220000100800 */
[----:B------:R-:W-:Y:S03]  /*5410*/  UISETP.NE.AND UP1, UPT, UR44, 0x1, UPT ;  /* 0x000000012c00788c */ /* 0x000fe6000bf25270 */
[----:B------:R-:W5:Y:S01]  /*5420*/  LDL R3, [R1+0x20] ;  /* 0x0000200001037983 */ /* 0x000f620000100800 */
[----:B------:R-:W-:Y:S05]  /*5430*/  UISETP.NE.AND UP2, UPT, UR10, 0x1, UPT ;  /* 0x000000010a00788c */ /* 0x000fea000bf45270 */
[----:B------:R-:W-:Y:S01]  /*5440*/  UISETP.NE.AND UP0, UPT, UR19, 0x1, UPT ;  /* 0x000000011300788c */ /* 0x000fe2000bf05270 */
[----:B-----5:R-:W-:Y:S02]  /*5450*/  R2UR UR11, R3 ;  /* 0x00000000030b72ca */ /* 0x020fe400000e0000 */
[----:B--2---:R-:W-:Y:S02]  /*5460*/  R2UR UR6, R9 ;  /* 0x00000000090672ca */ /* 0x004fe400000e0000 */
[----:B----4-:R-:W-:Y:S11]  /*5470*/  R2UR UR5, R8 ;  /* 0x00000000080572ca */ /* 0x010ff600000e0000 */
[----:B---3--:R-:W-:Y:S02]  /*5480*/  UIMAD.WIDE.U32 UR8, UR4, UR6, URZ ;  /* 0x00000006040872a5 */ /* 0x008fe4000f8e00ff */
[----:B------:R-:W-:Y:S01]  /*5490*/  UIMAD.WIDE.U32 UR12, UR38, UR6, URZ ;  /* 0x00000006260c72a5 */ /* 0x000fe2000f8e00ff */
[----:B------:R-:W2:Y:S01]  /*54a0*/  LDCU UR6, c[0x0][0xb20] ;  /* 0x00016400ff0677ac */ /* 0x000ea20008000800 */
[----:B------:R-:W-:Y:S02]  /*54b0*/  UIMAD.WIDE.U32 UR16, UR39, UR5, URZ ;  /* 0x00000005271072a5 */ /* 0x000fe4000f8e00ff */
[----:B-1----:R-:W-:Y:S03]  /*54c0*/  UIMAD.WIDE.U32 UR14, UR7, UR5, URZ ;  /* 0x00000005070e72a5 */ /* 0x002fe6000f8e00ff */
[----:B------:R-:W-:Y:S02]  /*54d0*/  UMOV UR5, UR9 ;  /* 0x0000000900057c82 */ /* 0x000fe40008000000 */
[----:B--2---:R-:W-:Y:S03]  /*54e0*/  @UP0 USHF.R.U32.HI UR4, URZ, UR6, UR5 ;  /* 0x00000006ff040299 */ /* 0x004fe60008011605 */
[----:B------:R-:W-:Y:S01]  /*54f0*/  UMOV UR5, UR13 ;  /* 0x0000000d00057c82 */ /* 0x000fe20008000000 */
[----:B------:R-:W-:Y:S02]  /*5500*/  UIMAD.WIDE.U32 UR8, UR4, UR42, URZ ;  /* 0x0000002a040872a5 */ /* 0x000fe4000f8e00ff */
[----:B------:R-:W-:Y:S03]  /*5510*/  USHF.R.U32.HI UR6, URZ, UR6, UR5 ;  /* 0x00000006ff067299 */ /* 0x000fe60008011605 */
[----:B------:R-:W-:Y:S01]  /*5520*/  UMOV UR5, UR15 ;  /* 0x0000000f00057c82 */ /* 0x000fe20008000000 */
[----:B------:R-:W-:Y:S02]  /*5530*/  USEL UR6, UR38, UR6, !UP0 ;  /* 0x0000000626067287 */ /* 0x000fe4000c000000 */
[----:B------:R-:W-:Y:S01]  /*5540*/  @UP1 USHF.R.U32.HI UR7, URZ, UR11, UR5 ;  /* 0x0000000bff071299 */ /* 0x000fe20008011605 */
[----:B------:R-:W-:Y:S02]  /*5550*/  UMOV UR8, UR9 ;  /* 0x0000000900087c82 */ /* 0x000fe40008000000 */
[----:B------:R-:W-:Y:S01]  /*5560*/  UMOV UR5, UR17 ;  /* 0x0000001100057c82 */ /* 0x000fe20008000000 */
[----:B------:R-:W-:Y:S02]  /*5570*/  UIMAD.WIDE.U32 UR12, UR7, UR42, URZ ;  /* 0x0000002a070c72a5 */ /* 0x000fe4000f8e00ff */
[----:B------:R-:W-:Y:S02]  /*5580*/  @UP2 USHF.R.U32.HI UR4, URZ, UR43, UR8 ;  /* 0x0000002bff042299 */ /* 0x000fe40008011608 */
[----:B------:R-:W-:Y:S02]  /*5590*/  USHF.R.U32.HI UR5, URZ, UR11, UR5 ;  /* 0x0000000bff057299 */ /* 0x000fe40008011605 */
[----:B------:R-:W-:Y:S02]  /*55a0*/  UIMAD UR4, UR10, UR4, URZ ;  /* 0x000000040a0472a4 */ /* 0x000fe4000f8e02ff */
[----:B------:R-:W-:Y:S02]  /*55b0*/  USEL UR5, UR39, UR5, !UP1 ;  /* 0x0000000527057287 */ /* 0x000fe4000c800000 */
[----:B------:R-:W-:Y:S01]  /*55c0*/  UISETP.GE.AND UP0, UPT, UR6, UR4, UPT ;  /* 0x000000040600728c */ /* 0x000fe2000bf06270 */
[----:B------:R-:W-:Y:S01]  /*55d0*/  UMOV UR8, UR13 ;  /* 0x0000000d00087c82 */ /* 0x000fe20008000000 */
[----:B------:R-:W-:Y:S02]  /*55e0*/  UIMAD.WIDE.U32 UR12, UR6, UR42, URZ ;  /* 0x0000002a060c72a5 */ /* 0x000fe4000f8e00ff */
[----:B------:R-:W-:Y:S04]  /*55f0*/  @UP2 USHF.R.U32.HI UR7, URZ, UR43, UR8 ;  /* 0x0000002bff072299 */ /* 0x000fe80008011608 */
[----:B------:R-:W-:Y:S01]  /*5600*/  UIMAD UR8, UR10, UR7, URZ ;  /* 0x000000070a0872a4 */ /* 0x000fe2000f8e02ff */
[----:B------:R-:W-:Y:S03]  /*5610*/  UMOV UR4, UR13 ;  /* 0x0000000d00047c82 */ /* 0x000fe60008000000 */
[----:B------:R-:W-:Y:S02]  /*5620*/  UISETP.GE.OR UP0, UPT, UR5, UR8, UP0 ;  /* 0x000000080500728c */ /* 0x000fe40008706670 */
[----:B------:R-:W-:Y:S02]  /*5630*/  USHF.R.U32.HI UR4, URZ, UR43, UR4 ;  /* 0x0000002bff047299 */ /* 0x000fe40008011604 */
[----:B------:R-:W-:Y:S02]  /*5640*/  UIMAD.WIDE.U32 UR8, UR5, UR42, URZ ;  /* 0x0000002a050872a5 */ /* 0x000fe4000f8e00ff */
[----:B------:R-:W-:Y:S02]  /*5650*/  USEL UR12, UR6, UR4, !UP2 ;  /* 0x00000004060c7287 */ /* 0x000fe4000d000000 */
[----:B------:R-:W-:Y:S02]  /*5660*/  UIADD3 UR8, UPT, UPT, -UR5, URZ, URZ ;  /* 0x000000ff05087290 */ /* 0x000fe4000fffe1ff */
[----:B------:R-:W-:Y:S01]  /*5670*/  UIADD3 UR11, UPT, UPT, -UR12, URZ, URZ ;  /* 0x000000ff0c0b7290 */ /* 0x000fe2000fffe1ff */
[----:B------:R-:W-:Y:S01]  /*5680*/  @!UP0 UMOV UR4, UR9 ;  /* 0x0000000900048c82 */ /* 0x000fe20008000000 */
[----:B------:R-:W-:Y:S02]  /*5690*/  UIADD3 UR9, UPT, UPT, -UR6, URZ, URZ ;  /* 0x000000ff06097290 */ /* 0x000fe4000fffe1ff */
[----:B------:R-:W-:Y:S02]  /*56a0*/  @!UP0 USHF.R.U32.HI UR4, URZ, UR43, UR4 ;  /* 0x0000002bff048299 */ /* 0x000fe40008011604 */
[----:B------:R-:W-:Y:S02]  /*56b0*/  UIMAD UR11, UR10, UR11, UR6 ;  /* 0x0000000b0a0b72a4 */ /* 0x000fe4000f8e0206 */
[----:B------:R-:W-:Y:S04]  /*56c0*/  @!UP0 USEL UR4, UR5, UR4, !UP2 ;  /* 0x0000000405048287 */ /* 0x000fe8000d000000 */
[----:B------:R-:W-:Y:S02]  /*56d0*/  @!UP0 UIMAD UR11, UR7, UR11, UR4 ;  /* 0x0000000b070b82a4 */ /* 0x000fe4000f8e0204 */
[----:B------:R-:W-:Y:S02]  /*56e0*/  @!UP0 UIADD3 UR12, UPT, UPT, UR12, -UR4, URZ ;  /* 0x800000040c0c8290 */ /* 0x000fe4000fffe0ff */
[----:B------:R-:W-:Y:S02]  /*56f0*/  UIMAD UR7, UR44, UR8, UR39 ;  /* 0x000000082c0772a4 */ /* 0x000fe4000f8e0227 */
[----:B------:R-:W-:Y:S02]  /*5700*/  @!UP0 UIMAD UR6, UR12, UR10, UR5 ;  /* 0x0000000a0c0682a4 */ /* 0x000fe4000f8e0205 */
[----:B------:R-:W-:Y:S01]  /*5710*/  UIMAD UR4, UR19, UR9, UR38 ;  /* 0x00000009130472a4 */ /* 0x000fe2000f8e0226 */
[----:B------:R-:W-:Y:S02]  /*5720*/  @!UP0 UMOV UR5, UR11 ;  /* 0x0000000b00058c82 */ /* 0x000fe40008000000 */
[----:B------:R-:W-:Y:S02]  /*5730*/  UIMAD UR39, UR5, UR44, UR7 ;  /* 0x0000002c052772a4 */ /* 0x000fe4000f8e0207 */
[----:B------:R-:W-:Y:S11]  /*5740*/  UIMAD UR38, UR6, UR19, UR4 ;  /* 0x00000013062672a4 */ /* 0x000ff6000f8e0204 */
[----:B------:R-:W-:Y:S01]  /*5750*/  @!UPT UIADD3 URZ, UPT, UPT, URZ, URZ, URZ ;  /* 0x000000fffffff290 */ /* 0x000fe2000fffe0ff */
.L_x_79:
[----:B------:R-:W-:Y:S01]  /*5760*/  UISETP.NE.AND UP0, UPT, UR41, 0x1, UPT ;  /* 0x000000012900788c */ /* 0x000fe2000bf05270 */
[----:B------:R-:W2:Y:S04]  /*5770*/  LDL R0, [R1+0x18] ;  /* 0x0000180001007983 */ /* 0x000ea80000100800 */
[----:B------:R-:W3:Y:S06]  /*5780*/  LDL R2, [R1+0x34] ;  /* 0x0000340001027983 */ /* 0x000eec0000100800 */
[----:B------:R-:W1:Y:S01]  /*5790*/  @!UP0 LDCU.128 UR12, c[0x0][0xb10] ;  /* 0x00016200ff0c87ac */ /* 0x000e620008000c00 */
[----:B------:R-:W4:Y:S01]  /*57a0*/  @!UP0 LDCU UR5, c[0x0][0xb0c] ;  /* 0x00016180ff0587ac */ /* 0x000f220008000800 */
[----:B------:R-:W5:Y:S01]  /*57b0*/  @!UP0 LDCU UR10, c[0x0][0xb20] ;  /* 0x00016400ff0a87ac */ /* 0x000f620008000800 */
[----:B-1----:R-:W-:Y:S02]  /*57c0*/  UIMAD.WIDE.U32 UR8, UR39, UR12, URZ ;  /* 0x0000000c270872a5 */ /* 0x002fe4000f8e00ff */
[----:B------:R-:W-:Y:S02]  /*57d0*/  UIMAD.WIDE.U32 UR6, UR38, UR15, URZ ;  /* 0x0000000f260672a5 */ /* 0x000fe4000f8e00ff */
[----:B------:R-:W-:Y:S03]  /*57e0*/  @!UP0 UISETP.NE.AND UP1, UPT, UR14, 0x1, UPT ;  /* 0x000000010e00888c */ /* 0x000fe6000bf25270 */
[----:B------:R-:W-:Y:S01]  /*57f0*/  @!UP0 UMOV UR4, UR9 ;  /* 0x0000000900048c82 */ /* 0x000fe20008000000 */
[----:B----4-:R-:W-:Y:S02]  /*5800*/  @!UP0 UISETP.NE.AND UP2, UPT, UR5, 0x1, UPT ;  /* 0x000000010500888c */ /* 0x010fe4000bf45270 */
[----:B------:R-:W-:Y:S01]  /*5810*/  @!UP0 USHF.R.U32.HI UR4, URZ, UR13, UR4 ;  /* 0x0000000dff048299 */ /* 0x000fe20008011604 */
[----:B------:R-:W-:Y:S02]  /*5820*/  @!UP0 UMOV UR6, UR7 ;  /* 0x0000000700068c82 */ /* 0x000fe40008000000 */
[----:B-----5:R-:W-:Y:S02]  /*5830*/  @!UP0 USHF.R.U32.HI UR6, URZ, UR10, UR6 ;  /* 0x0000000aff068299 */ /* 0x020fe40008011606 */
[----:B------:R-:W-:Y:S02]  /*5840*/  @!UP0 USEL UR7, UR39, UR4, !UP2 ;  /* 0x0000000427078287 */ /* 0x000fe4000d000000 */
[----:B------:R-:W-:Y:S04]  /*5850*/  @!UP0 USEL UR6, UR38, UR6, !UP1 ;  /* 0x0000000626068287 */ /* 0x000fe8000c800000 */
[----:B------:R-:W-:Y:S02]  /*5860*/  @!UP0 UIADD3 UR4, UPT, UPT, -UR7, UR6, URZ ;  /* 0x0000000607048290 */ /* 0x000fe4000fffe1ff */
[----:B------:R-:W-:Y:S02]  /*5870*/  @!UP0 UIADD3 UR6, UPT, UPT, UR7, -UR6, URZ ;  /* 0x8000000607068290 */ /* 0x000fe4000fffe0ff */
[----:B------:R-:W-:Y:S02]  /*5880*/  UIADD3 UR7, UPT, UPT, UR18, 0x1, URZ ;  /* 0x0000000112077890 */ /* 0x000fe4000fffe0ff */
[----:B------:R-:W-:Y:S02]  /*5890*/  @!UP0 UIMAD UR39, UR4, UR5, UR39 ;  /* 0x00000005042782a4 */ /* 0x000fe4000f8e0227 */
[----:B------:R-:W-:Y:S02]  /*58a0*/  @!UP0 UIMAD UR38, UR6, UR14, UR38 ;  /* 0x0000000e062682a4 */ /* 0x000fe4000f8e0226 */
[----:B------:R-:W-:Y:S01]  /*58b0*/  IMAD.U32 R248, RZ, RZ, UR7 ;  /* 0x00000007fff87e24 */ /* 0x000fe2000f8e00ff */
[----:B--2---:R-:W-:Y:S02]  /*58c0*/  R2UR UR16, R0 ;  /* 0x00000000001072ca */ /* 0x004fe400000e0000 */
[----:B---3--:R-:W-:Y:S11]  /*58d0*/  R2UR UR11, R2 ;  /* 0x00000000020b72ca */ /* 0x008ff600000e0000 */
[----:B------:R-:W-:Y:S04]  /*58e0*/  UISETP.NE.U32.AND UP3, UPT, UR16, URZ, UPT ;  /* 0x000000ff1000728c */ /* 0x000fe8000bf65070 */
[----:B------:R-:W-:Y:S09]  /*58f0*/  UISETP.NE.AND.EX UP3, UPT, UR11, URZ, UPT, UP3 ;  /* 0x000000ff0b00728c */ /* 0x000ff2000bf65330 */
[----:B------:R-:W-:Y:S05]  /*5900*/  BRA.U !UP3, `(.L_x_80) ;  /* 0x000000010b587547 */ /* 0x000fea000b800000 */
[----:B------:R-:W1:Y:S01]  /*5910*/  LDCU.64 UR8, c[0x0][0x358] ;  /* 0x00006b00ff0877ac */ /* 0x000e620008000a00 */
[----:B------:R-:W2:Y:S01]  /*5920*/  LDL R3, [R1+0x10] ;  /* 0x0000100001037983 */ /* 0x000ea20000100800 */
[----:B------:R-:W-:Y:S01]  /*5930*/  R2UR UR6, R0 ;  /* 0x00000000000672ca */ /* 0x000fe200000e0000 */
[----:B------:R-:W-:Y:S02]  /*5940*/  IMAD.MOV.U32 R245, RZ, RZ, 0x1 ;  /* 0x00000001fff57424 */ /* 0x000fe400078e00ff */
[----:B------:R-:W3:Y:S01]  /*5950*/  LDL R2, [R1+0xc] ;  /* 0x00000c0001027983 */ /* 0x000ee20000100800 */
[----:B------:R-:W-:Y:S01]  /*5960*/  IMAD.MOV.U32 R0, RZ, RZ, 0x1 ;  /* 0x00000001ff007424 */ /* 0x000fe200078e00ff */
[----:B---3--:R-:W-:Y:S02]  /*5970*/  R2UR UR4, R2 ;  /* 0x00000000020472ca */ /* 0x008fe400000e0000 */
[----:B--2---:R-:W-:Y:S11]  /*5980*/  R2UR UR5, R3 ;  /* 0x00000000030572ca */ /* 0x004ff600000e0000 */
[----:B------:R-:W-:Y:S02]  /*5990*/  @!UPT UIADD3 URZ, UPT, UPT, URZ, URZ, URZ ;  /* 0x000000fffffff290 */ /* 0x000fe4000fffe0ff */
[----:B------:R-:W-:Y:S04]  /*59a0*/  UISETP.NE.U32.AND UP0, UPT, UR5, URZ, UPT ;  /* 0x000000ff0500728c */ /* 0x000fe8000bf05070 */
[----:B------:R-:W-:Y:S06]  /*59b0*/  UISETP.NE.AND.EX UP0, UPT, UR4, URZ, UPT, UP0 ;  /* 0x000000ff0400728c */ /* 0x000fec000bf05300 */
[----:B------:R-:W-:Y:S05]  /*59c0*/  PLOP3.LUT P0, PT, PT, PT, UP0, 0x80, 0x8 ;  /* 0x000000000008781c */ /* 0x000fea0003f0f008 */
[----:B------:R-:W2:Y:S01]  /*59d0*/  @UP0 LDCU.64 UR4, c[0x0][0x888] ;  /* 0x00011100ff0407ac */ /* 0x000ea20008000a00 */
[----:B------:R-:W-:Y:S07]  /*59e0*/  @UP0 UIMAD UR6, UR36, UR6, URZ ;  /* 0x00000006240602a4 */ /* 0x000fee000f8e02ff */
[----:B------:R-:W-:Y:S01]  /*59f0*/  @!P0 PRMT R245, R0, 0x7610, R245 ;  /* 0x0000761000f58816 */ /* 0x000fe200000000f5 */
[----:B--2---:R-:W-:Y:S06]  /*5a00*/  @UP0 UIMAD.WIDE UR4, UR6, 0x4, UR4 ;  /* 0x00000004060408a5 */ /* 0x004fec000f8e0204 */
[----:B------:R-:W-:Y:S02]  /*5a10*/  IMAD.U32 R2, RZ, RZ, UR4 ;  /* 0x00000004ff027e24 */ /* 0x000fe4000f8e00ff */
[----:B------:R-:W-:Y:S05]  /*5a20*/  IMAD.U32 R3, RZ, RZ, UR5 ;  /* 0x00000005ff037e24 */ /* 0x000fea000f8e00ff */
[----:B-1----:R-:W2:Y:S02]  /*5a30*/  @P0 LDG.E R2, desc[UR8][R2.64] ;  /* 0x0000000802020981 */ /* 0x002ea4000c1e1900 */
[----:B--2---:R-:W-:Y:S11]  /*5a40*/  @P0 R2UR UR45, R2 ;  /* 0x00000000022d02ca */ /* 0x004ff600000e0000 */
[----:B------:R-:W-:Y:S03]  /*5a50*/  @!UPT UIADD3 URZ, UPT, UPT, URZ, URZ, URZ ;  /* 0x000000fffffff290 */ /* 0x000fe6000fffe0ff */
[----:B------:R-:W1:Y:S02]  /*5a60*/  @!UP0 LDCU UR45, c[0x0][0x880] ;  /* 0x00011000ff2d87ac */ /* 0x000e640008000800 */
.L_x_80:
[----:B------:R-:W2:Y:S04]  /*5a70*/  LDL R2, [R1+0x14] ;  /* 0x0000140001027983 */ /* 0x000ea80000100800 */
[----:B------:R-:W3:Y:S04]  /*5a80*/  LDL R3, [R1+0x30] ;  /* 0x0000300001037983 */ /* 0x000ee80000100800 */
[----:B------:R-:W4:Y:S01]  /*5a90*/  LDL R0, [R1+0x8] ;  /* 0x0000080001007983 */ /* 0x000f220000100800 */
[----:B--2---:R-:W-:Y:S02]  /*5aa0*/  R2UR UR5, R2 ;  /* 0x00000000020572ca */ /* 0x004fe400000e0000 */
[----:B---3--:R-:W-:Y:S02]  /*5ab0*/  R2UR UR4, R3 ;  /* 0x00000000030472ca */ /* 0x008fe400000e0000 */
[----:B----4-:R-:W-:Y:S09]  /*5ac0*/  R2UR UR6, R0 ;  /* 0x00000000000672ca */ /* 0x010ff200000e0000 */
[----:B------:R-:W-:Y:S04]  /*5ad0*/  UISETP.NE.U32.AND UP0, UPT, UR5, URZ, UPT ;  /* 0x000000ff0500728c */ /* 0x000fe8000bf05070 */
[----:B------:R-:W-:Y:S02]  /*5ae0*/  UISETP.NE.AND.EX UP0, UPT, UR4, URZ, UPT, UP0 ;  /* 0x000000ff0400728c */ /* 0x000fe4000bf05300 */
[----:B------:R-:W-:Y:S06]  /*5af0*/  UISETP.NE.AND UP1, UPT, UR6, URZ, UPT ;  /* 0x000000ff0600728c */ /* 0x000fec000bf25270 */
[----:B------:R-:W-:Y:S01]  /*5b00*/  PLOP3.LUT P2, PT, PT, PT, UP1, 0x80, 0x8 ;  /* 0x000000000008781c */ /* 0x000fe20003f4f018 */
[----:B------:R-:W-:Y:S01]  /*5b10*/  @!UPT UIADD3 URZ, UPT, UPT, URZ, URZ, URZ ;  /* 0x000000fffffff290 */ /* 0x000fe2000fffe0ff */
[----:B------:R-:W-:Y:S11]  /*5b20*/  BRA.U !UP0, `(.L_x_81) ;  /* 0x00000001084c7547 */ /* 0x000ff6000b800000 */
[----:B------:R-:W2:Y:S01]  /*5b30*/  LDCU.64 UR8, c[0x0][0x358] ;  /* 0x00006b00ff0877ac */ /* 0x000ea20008000a00 */
[----:B------:R-:W3:Y:S01]  /*5b40*/  LDL R8, [R1+0x2c] ;  /* 0x00002c0001087983 */ /* 0x000ee20000100800 */
[----:B------:R-:W-:Y:S03]  /*5b50*/  R2UR UR6, R2 ;  /* 0x00000000020672ca */ /* 0x000fe600000e0000 */
[----:B------:R-:W4:Y:S02]  /*5b60*/  LDL R3, [R1+0x28] ;  /* 0x0000280001037983 */ /* 0x000f240000100800 */
[----:B----4-:R-:W-:Y:S02]  /*5b70*/  R2UR UR4, R3 ;  /* 0x00000000030472ca */ /* 0x010fe400000e0000 */
[----:B---3--:R-:W-:Y:S11]  /*5b80*/  R2UR UR5, R8 ;  /* 0x00000000080572ca */ /* 0x008ff600000e0000 */
[----:B------:R-:W-:Y:S02]  /*5b90*/  @!UPT UIADD3 URZ, UPT, UPT, URZ, URZ, URZ ;  /* 0x000000fffffff290 */ /* 0x000fe4000fffe0ff */
[----:B------:R-:W-:Y:S04]  /*5ba0*/  UISETP.NE.U32.AND UP0, UPT, UR5, URZ, UPT ;  /* 0x000000ff0500728c */ /* 0x000fe8000bf05070 */
[----:B------:R-:W-:Y:S06]  /*5bb0*/  UISETP.NE.AND.EX UP0, UPT, UR4, URZ, UPT, UP0 ;  /* 0x000000ff0400728c */ /* 0x000fec000bf05300 */
[----:B------:R-:W-:Y:S05]  /*5bc0*/  PLOP3.LUT P0, PT, PT, PT, UP0, 0x80, 0x8 ;  /* 0x000000000008781c */ /* 0x000fea0003f0f008 */
[----:B------:R-:W3:Y:S01]  /*5bd0*/  @UP0 LDCU.64 UR4, c[0x0][0x8a8] ;  /* 0x00011500ff0407ac */ /* 0x000ee20008000a00 */
[----:B------:R-:W-:Y:S04]  /*5be0*/  @UP0 UIMAD UR6, UR36, UR6, URZ ;  /* 0x00000006240602a4 */ /* 0x000fe8000f8e02ff */
[----:B---3--:R-:W-:Y:S06]  /*5bf0*/  @UP0 UIMAD.WIDE UR4, UR6, 0x4, UR4 ;  /* 0x00000004060408a5 */ /* 0x008fec000f8e0204 */
[----:B------:R-:W-:Y:S02]  /*5c00*/  IMAD.U32 R2, RZ, RZ, UR4 ;  /* 0x00000004ff027e24 */ /* 0x000fe4000f8e00ff */
[----:B------:R-:W-:Y:S05]  /*5c10*/  IMAD.U32 R3, RZ, RZ, UR5 ;  /* 0x00000005ff037e24 */ /* 0x000fea000f8e00ff */
[----:B--2---:R-:W2:Y:S02]  /*5c20*/  @P0 LDG.E R2, desc[UR8][R2.64] ;  /* 0x0000000802020981 */ /* 0x004ea4000c1e1900 */
[----:B--2---:R-:W-:Y:S11]  /*5c30*/  @P0 R2UR UR37, R2 ;  /* 0x00000000022502ca */ /* 0x004ff600000e0000 */
[----:B------:R-:W-:Y:S03]  /*5c40*/  @!UPT UIADD3 URZ, UPT, UPT, URZ, URZ, URZ ;  /* 0x000000fffffff290 */ /* 0x000fe6000fffe0ff */
[----:B------:R-:W2:Y:S02]  /*5c50*/  @!UP0 LDCU UR37, c[0x0][0x8a0] ;  /* 0x00011400ff2587ac */ /* 0x000ea40008000800 */
.L_x_81:
[----:B------:R-:W-:Y:S01]  /*5c60*/  R2UR UR5, R0 ;  /* 0x00000000000572ca */ /* 0x000fe200000e0000 */
[----:B------:R-:W-:Y:S01]  /*5c70*/  UPLOP3.LUT UP2, UPT, UPT, UPT, UPT, 0x40, 0x4 ;  /* 0x000000000004789c */ /* 0x000fe20003f4e870 */
[----:B------:R-:W-:Y:S01]  /*5c80*/  R2UR UR4, R246 ;  /* 0x00000000f60472ca */ /* 0x000fe200000e0000 */
[----:B------:R-:W-:Y:S01]  /*5c90*/  ULEA UR47, UR40, UR46, 0x3 ;  /* 0x0000002e282f7291 */ /* 0x000fe2000f8e18ff */
[----:B-1----:R-:W-:Y:S02]  /*5ca0*/  @P2 FSETP.NEU.AND P1, PT, RZ, UR45, PT ;  /* 0x0000002dff002c0b */ /* 0x002fe4000bf2d000 */
[----:B------:R-:W-:Y:S02]  /*5cb0*/  CS2R R240, SRZ ;  /* 0x0000000000f07805 */ /* 0x000fe4000001ff00 */
[----:B------:R-:W-:Y:S02]  /*5cc0*/  @P2 LOP3.LUT P0, RZ, R245, 0xff, RZ, 0xc0, !PT ;  /* 0x000000fff5ff2812 */ /* 0x000fe4000780c0ff */
[----:B------:R-:W-:Y:S02]  /*5cd0*/  CS2R R230, SRZ ;  /* 0x0000000000e67805 */ /* 0x000fe4000001ff00 */
[----:B------:R-:W-:Y:S02]  /*5ce0*/  R2UR UR8, R247 ;  /* 0x00000000f70872ca */ /* 0x000fe400000e0000 */
[----:B------:R-:W-:Y:S02]  /*5cf0*/  CS2R R222, SRZ ;  /* 0x0000000000de7805 */ /* 0x000fe4000001ff00 */
[----:B------:R-:W-:Y:S02]  /*5d00*/  R2UR UR7, R251 ;  /* 0x00000000fb0772ca */ /* 0x000fe400000e0000 */
[----:B------:R-:W-:Y:S02]  /*5d10*/  CS2R R214, SRZ ;  /* 0x0000000000d67805 */ /* 0x000fe4000001ff00 */
[----:B------:R-:W-:Y:S01]  /*5d20*/  R2UR UR6, R252 ;  /* 0x00000000fc0672ca */ /* 0x000fe200000e0000 */
[----:B------:R-:W-:Y:S01]  /*5d30*/  UISETP.NE.AND UP5, UPT, UR5, URZ, UPT ;  /* 0x000000ff0500728c */ /* 0x000fe2000bfa5270 */
[----:B------:R-:W-:Y:S01]  /*5d40*/  CS2R R206, SRZ ;  /* 0x0000000000ce7805 */ /* 0x000fe2000001ff00 */
[----:B------:R-:W-:Y:S01]  /*5d50*/  UISETP.NE.AND UP4, UPT, UR4, URZ, UPT ;  /* 0x000000ff0400728c */ /* 0x000fe2000bf85270 */
[----:B------:R-:W-:Y:S02]  /*5d60*/  CS2R R198, SRZ ;  /* 0x0000000000c67805 */ /* 0x000fe4000001ff00 */
[----:B------:R-:W-:Y:S02]  /*5d70*/  CS2R R190, SRZ ;  /* 0x0000000000be7805 */ /* 0x000fe4000001ff00 */
[----:B------:R-:W-:Y:S02]  /*5d80*/  CS2R R182, SRZ ;  /* 0x0000000000b67805 */ /* 0x000fe4000001ff00 */
[----:B------:R-:W-:Y:S02]  /*5d90*/  CS2R R174, SRZ ;  /* 0x0000000000ae7805 */ /* 0x000fe4000001ff00 */
[----:B------:R-:W-:Y:S01]  /*5da0*/  CS2R R166, SRZ ;  /* 0x0000000000a67805 */ /* 0x000fe2000001ff00 */
[----:B------:R-:W-:Y:S01]  /*5db0*/  IMAD.U32 R0, RZ, RZ, UR8 ;  /* 0x00000008ff007e24 */ /* 0x000fe2000f8e00ff */
[----:B------:R-:W-:Y:S02]  /*5dc0*/  CS2R R158, SRZ ;  /* 0x00000000009e7805 */ /* 0x000fe4000001ff00 */
[----:B------:R-:W-:Y:S01]  /*5dd0*/  CS2R R150, SRZ ;  /* 0x0000000000967805 */ /* 0x000fe2000001ff00 */
[----:B------:R-:W1:Y:S01]  /*5de0*/  @UP5 LDCU.64 UR4, c[0x0][0x888] ;  /* 0x00011100ff0457ac */ /* 0x000e620008000a00 */
[----:B------:R-:W-:Y:S02]  /*5df0*/  CS2R R142, SRZ ;  /* 0x00000000008e7805 */ /* 0x000fe4000001ff00 */
[----:B------:R-:W-:Y:S02]  /*5e00*/  CS2R R136, SRZ ;  /* 0x0000000000887805 */ /* 0x000fe4000001ff00 */
[----:B------:R-:W-:Y:S01]  /*5e10*/  CS2R R22, SRZ ;  /* 0x0000000000167805 */ /* 0x000fe2000001ff00 */
[----:B------:R-:W-:Y:S02]  /*5e20*/  @UP5 UPLOP3.LUT UP2, UPT, UPT, UPT, UP3, 0x80, 0x8 ;  /* 0x000000000008589c */ /* 0x000fe40003f4f030 */
[----:B-1----:R-:W-:Y:S04]  /*5e30*/  @UP5 UISETP.NE.U32.AND UP0, UPT, UR4, URZ, UPT ;  /* 0x000000ff0400528c */ /* 0x002fe8000bf05070 */
[----:B------:R-:W-:Y:S03]  /*5e40*/  @UP5 UISETP.NE.AND.EX UP1, UPT, UR5, URZ, UPT, UP0 ;  /* 0x000000ff0500528c */ /* 0x000fe6000bf25300 */
[----:B------:R-:W-:Y:S01]  /*5e50*/  @P2 VOTEU.ANY UP0, P1 ;  /* 0x0000000000ff2886 */ /* 0x000fe20000800100 */
[----:B------:R-:W-:Y:S01]  /*5e60*/  @UP5 USEL UR4, URZ, 0xffffffff, UP0 ;  /* 0xffffffffff045887 */ /* 0x000fe20008000000 */
[----:B------:R-:W-:Y:S01]  /*5e70*/  PLOP3.LUT P1, PT, PT, PT, UP4, 0x80, 0x8 ;  /* 0x000000000008781c */ /* 0x000fe20003f2f048 */
[----:B------:R-:W-:Y:S01]  /*5e80*/  @UP5 USEL UR5, URZ, 0xffffffff, UP1 ;  /* 0xffffffffff055887 */ /* 0x000fe20008800000 */
[----:B------:R-:W-:Y:S01]  /*5e90*/  @P2 VOTEU.ANY UP0, P0 ;  /* 0x0000000000ff2886 */ /* 0x000fe20000000100 */
[----:B------:R-:W-:Y:S02]  /*5ea0*/  PLOP3.LUT P0, PT, PT, PT, UP4, 0x80, 0x8 ;  /* 0x000000000008781c */ /* 0x000fe40003f0f048 */
[----:B------:R-:W-:Y:S04]  /*5eb0*/  @UP2 USEL UR4, UR5, UR4, !UP0 ;  /* 0x0000000405042287 */ /* 0x000fe8000c000000 */
[----:B------:R-:W-:Y:S04]  /*5ec0*/  @UP5 ULOP3.LUT UR4, UR4, 0x1, URZ, 0xc0, !UPT ;  /* 0x0000000104045892 */ /* 0x000fe8000f8ec0ff */
[----:B------:R-:W-:Y:S01]  /*5ed0*/  UISETP.NE.U32.OR UP0, UPT, UR4, 0x1, !UP5 ;  /* 0x000000010400788c */ /* 0x000fe2000ef05470 */
[----:B------:R-:W-:Y:S02]  /*5ee0*/  @P1 SHF.R.U32.HI R4, RZ, 0x10, R5 ;  /* 0x00000010ff041819 */ /* 0x000fe40000011605 */
[----:B------:R-:W-:Y:S02]  /*5ef0*/  PLOP3.LUT P1, PT, PT, PT, PT, 0x8, 0x80 ;  /* 0x000000000080781c */ /* 0x000fe40003f2e170 */
[----:B------:R-:W-:Y:S02]  /*5f00*/  @P0 R2UR UR6, R4 ;  /* 0x00000000040602ca */ /* 0x000fe400000e0000 */
[----:B------:R-:W-:Y:S11]  /*5f10*/  PLOP3.LUT P2, PT, PT, PT, UP0, 0x80, 0x8 ;  /* 0x000000000008781c */ /* 0x000ff60003f4f008 */
[----:B------:R-:W-:Y:S02]  /*5f20*/  IMAD.U32 R252, RZ, RZ, UR6 ;  /* 0x00000006fffc7e24 */ /* 0x000fe4000f8e00ff */
[----:B------:R-:W-:Y:S04]  /*5f30*/  @P2 SHF.L.U32 R0, R0, 0x1f, RZ ;  /* 0x0000001f00002819 */ /* 0x000fe800000006ff */
[----:B------:R1:W3:Y:S02]  /*5f40*/  @P2 SYNCS.PHASECHK.TRANS64.TRYWAIT P4, [UR46+0x50], R0 ;  /* 0x00005000ff0025a7 */ /* 0x0002e4000808112e */
[----:B-1----:R-:W-:Y:S05]  /*5f50*/  IMAD.U32 R0, RZ, RZ, UR7 ;  /* 0x00000007ff007e24 */ /* 0x002fea000f8e00ff */
[----:B------:R-:W-:Y:S04]  /*5f60*/  SHF.L.U32 R3, R0, 0x1f, RZ ;  /* 0x0000001f00037819 */ /* 0x000fe800000006ff */
[----:B------:R1:W4:Y:S01]  /*5f70*/  SYNCS.PHASECHK.TRANS64.TRYWAIT P3, [UR47+0x90], R3 ;  /* 0x00009003ff0075a7 */ /* 0x000322000806112f */
[----:B---3--:R-:W-:Y:S01]  /*5f80*/  @P2 PLOP3.LUT P1, PT, P4, PT, PT, 0x8, 0x80 ;  /* 0x000000000080281c */ /* 0x008fe2000272e170 */
[----:B------:R-:W-:Y:S01]  /*5f90*/  @!UPT UIADD3 URZ, UPT, UPT, URZ, URZ, URZ ;  /* 0x000000fffffff290 */ /* 0x000fe2000fffe0ff */
[----:B-1----:R-:W-:Y:S11]  /*5fa0*/  BRA.U !UP0, `(.L_x_82) ;  /* 0x0000000508347547 */ /* 0x002ff6000b800000 */
[----:B------:R-:W-:Y:S02]  /*5fb0*/  FSETP.NEU.AND P2, PT, RZ, UR45, PT ;  /* 0x0000002dff007c0b */ /* 0x000fe4000bf4d000 */
[----:B------:R-:W-:Y:S01]  /*5fc0*/  LOP3.LUT P0, RZ, R245, 0xff, RZ, 0xc0, !PT ;  /* 0x000000fff5ff7812 */ /* 0x000fe2000780c0ff */
[----:B------:R-:W-:Y:S01]  /*5fd0*/  @!UPT UIADD3 URZ, UPT, UPT, URZ, URZ, URZ ;  /* 0x000000fffffff290 */ /* 0x000fe2000fffe0ff */
[----:B------:R-:W-:Y:S11]  /*5fe0*/  @!P1 BRA `(.L_x_83) ;  /* 0x0000000000189947 */ /* 0x000ff60003800000 */
[----:B------:R-:W-:Y:S11]  /*5ff0*/  R2UR UR4, R247 ;  /* 0x00000000f70472ca */ /* 0x000ff600000e0000 */
[----:B------:R-:W-:Y:S02]  /*6000*/  @!UPT UIADD3 URZ, UPT, UPT, URZ, URZ, URZ ;  /* 0x000000fffffff290 */ /* 0x000fe4000fffe0ff */
[----:B------:R-:W-:Y:S05]  /*6010*/  IMAD.U32 R0, RZ, RZ, UR4 ;  /* 0x00000004ff007e24 */ /* 0x000fea000f8e00ff */
[----:B------:R-:W-:Y:S04]  /*6020*/  SHF.L.U32 R0, R0, 0x1f, RZ ;  /* 0x0000001f00007819 */ /* 0x000fe800000006ff */
[----:B------:R-:W1:Y:S02]  /*6030*/  SYNCS.PHASECHK.TRANS64.TRYWAIT P1, [UR46+0x50], R0 ;  /* 0x00005000ff0075a7 */ /* 0x000e64000802112e */
[----:B-1----:R-:W-:Y:S05]  /*6040*/  @!P1 BRA `(.L_x_84) ;  /* 0x0000004800c49947 */ /* 0x002fea0003800000 */
.L_x_83:
[----:B------:R-:W3:Y:S01]  /*6050*/  LDL R5, [R1+0x10] ;  /* 0x0000100001057983 */ /* 0x000ee20000100800 */
[----:B------:R-:W-:Y:S02]  /*6060*/  CS2R R22, SRZ ;  /* 0x0000000000167805 */ /* 0x000fe4000001ff00 */
[----:B------:R-:W-:Y:S02]  /*6070*/  CS2R R136, SRZ ;  /* 0x0000000000887805 */ /* 0x000fe4000001ff00 */
[----:B------:R-:W-:Y:S01]  /*6080*/  CS2R R142, SRZ ;  /* 0x00000000008e7805 */ /* 0x000fe2000001ff00 */
[----:B------:R-:W5:Y:S01]  /*6090*/  LDL R4, [R1+0xc] ;  /* 0x00000c0001047983 */ /* 0x000f620000100800 */
[----:B------:R-:W-:Y:S01]  /*60a0*/  VOTEU.ANY UP1, P2 ;  /* 0x0000000000ff7886 */ /* 0x000fe20001020100 */
[----:B------:R-:W-:Y:S02]  /*60b0*/  CS2R R150, SRZ ;  /* 0x0000000000967805 */ /* 0x000fe4000001ff00 */
        /* <DEDUP_REMOVED lines=10> */
[----:B------:R-:W-:Y:S01]  /*6160*/  CS2R R240, SRZ ;  /* 0x0000000000f07805 */ /* 0x000fe2000001ff00 */
[----:B------:R-:W1:Y:S01]  /*6170*/  S2UR UR7, SR_CgaCtaId ;  /* 0x00000000000779c3 */ /* 0x000e620000008800 */
[----:B------:R-:W-:Y:S11]  /*6180*/  R2UR UR6, R247 ;  /* 0x00000000f70672ca */ /* 0x000ff600000e0000 */
[----:B------:R-:W-:Y:S02]  /*6190*/  @!UPT UIADD3 URZ, UPT, UPT, URZ, URZ, URZ ;  /* 0x000000fffffff290 */ /* 0x000fe4000fffe0ff */
[----:B------:R-:W-:Y:S06]  /*61a0*/  ULOP3.LUT UR6, UR6, 0x1, URZ, 0x3c, !UPT ;  /* 0x0000000106067892 */ /* 0x000fec000f8e3cff */
[----:B------:R-:W-:Y:S01]  /*61b0*/  IMAD.U32 R247, RZ, RZ, UR6 ;  /* 0x00000006fff77e24 */ /* 0x000fe2000f8e00ff */
[----:B-----5:R-:W-:Y:S02]  /*61c0*/  R2UR UR4, R4 ;  /* 0x00000000040472ca */ /* 0x020fe400000e0000 */
[----:B------:R-:W5:Y:S01]  /*61d0*/  S2R R4, SR_TID.X ;  /* 0x0000000000047919 */ /* 0x000f620000002100 */
[----:B---3--:R-:W-:Y:S11]  /*61e0*/  R2UR UR5, R5 ;  /* 0x00000000050572ca */ /* 0x008ff600000e0000 */
[----:B------:R-:W-:Y:S02]  /*61f0*/  @!UPT UIADD3 URZ, UPT, UPT, URZ, URZ, URZ ;  /* 0x000000fffffff290 */ /* 0x000fe4000fffe0ff */
[----:B------:R-:W-:Y:S04]  /*6200*/  UISETP.NE.U32.AND UP0, UPT, UR5, URZ, UPT ;  /* 0x000000ff0500728c */ /* 0x000fe8000bf05070 */
[----:B------:R-:W-:Y:S02]  /*6210*/  UISETP.NE.AND.EX UP0, UPT, UR4, URZ, UPT, UP0 ;  /* 0x000000ff0400728c */ /* 0x000fe4000bf05300 */
[----:B------:R-:W-:Y:S02]  /*6220*/  USEL UR4, URZ, 0xffffffff, UP1 ;  /* 0xffffffffff047887 */ /* 0x000fe40008800000 */
[----:B------:R-:W-:Y:S03]  /*6230*/  USEL UR5, URZ, 0xffffffff, UP0 ;  /* 0xffffffffff057887 */ /* 0x000fe60008000000 */
[----:B------:R-:W-:Y:S01]  /*6240*/  VOTEU.ANY UP0, P0 ;  /* 0x0000000000ff7886 */ /* 0x000fe20000000100 */
[----:B------:R-:W-:Y:S04]  /*6250*/  @UP3 USEL UR4, UR5, UR4, !UP0 ;  /* 0x0000000405043287 */ /* 0x000fe8000c000000 */
[----:B------:R-:W-:Y:S04]  /*6260*/  ULOP3.LUT UR4, UR4, 0x1, URZ, 0xc0, !UPT ;  /* 0x0000000104047892 */ /* 0x000fe8000f8ec0ff */
[----:B------:R-:W-:Y:S02]  /*6270*/  UISETP.NE.U32.AND UP0, UPT, UR4, 0x1, UPT ;  /* 0x000000010400788c */ /* 0x000fe4000bf05070 */
[----:B------:R-:W-:Y:S04]  /*6280*/  UIADD3 UR4, UPT, UPT, UR46, 0x58, URZ ;  /* 0x000000582e047890 */ /* 0x000fe8000fffe0ff */
[----:B------:R-:W-:Y:S01]  /*6290*/  PLOP3.LUT P0, PT, PT, PT, UP0, 0x80, 0x8 ;  /* 0x000000000008781c */ /* 0x000fe20003f0f008 */
[----:B-1----:R-:W-:Y:S11]  /*62a0*/  UPRMT UR4, UR7, 0x654, UR4 ;  /* 0x0000065407047896 */ /* 0x002ff60008000004 */
[----:B------:R-:W-:Y:S01]  /*62b0*/  @!UPT UIADD3 URZ, UPT, UPT, URZ, URZ, URZ ;  /* 0x000000fffffff290 */ /* 0x000fe2000fffe0ff */
[--C-:B-----5:R-:W-:Y:S01]  /*62c0*/  @P0 SHF.R.U32.HI R0, RZ, 0x4, R4.reuse ;  /* 0x00000004ff000819 */ /* 0x120fe20000011604 */
[----:B------:R-:W-:Y:S03]  /*62d0*/  @P0 IMAD.SHL.U32 R2, R4, 0x10, RZ ;  /* 0x0000001004020824 */ /* 0x000fe600078e00ff */
[----:B------:R-:W-:Y:S02]  /*62e0*/  @P0 LOP3.LUT R0, R0, 0x1, RZ, 0xc0, !PT ;  /* 0x0000000100000812 */ /* 0x000fe400078ec0ff */
[----:B------:R-:W-:Y:S02]  /*62f0*/  @P0 LOP3.LUT R2, R2, 0xf0, RZ, 0xc0, !PT ;  /* 0x000000f002020812 */ /* 0x000fe400078ec0ff */
[----:B------:R-:W-:Y:S05]  /*6300*/  @P0 LOP3.LUT R0, R0, 0x60, R4, 0xf8, !PT ;  /* 0x0000006000000812 */ /* 0x000fea00078ef804 */
[----:B------:R-:W-:Y:S05]  /*6310*/  @P0 IMAD R0, R0, 0x8, R2 ;  /* 0x0000000800000824 */ /* 0x000fea00078e0202 */
[----:B------:R1:W3:Y:S04]  /*6320*/  @P0 LDS.64 R22, [R0+UR46+0x180] ;  /* 0x0001802e00160984 */ /* 0x0002e80008000a00 */
[----:B------:R1:W1:Y:S04]  /*6330*/  @P0 LDS.64 R136, [R0+UR46+0x580] ;  /* 0x0005802e00880984 */ /* 0x0002680008000a00 */
        /* <DEDUP_REMOVED lines=12> */
[----:B------:R1:W1:Y:S01]  /*6400*/  @P0 LDS.64 R240, [R0+UR46+0x3980] ;  /* 0x0039802e00f00984 */ /* 0x0002620008000a00 */
[----:B------:R-:W-:Y:S01]  /*6410*/  @!PT LDS RZ, [RZ] ;  /* 0x00000000fffff984 */ /* 0x000fe20000000800 */
[----:B------:R-:W-:Y:S01]  /*6420*/  @!PT LDS RZ, [RZ] ;  /* 0x00000000fffff984 */ /* 0x000fe20000000800 */
[----:B------:R-:W-:Y:S01]  /*6430*/  @!PT LDS RZ, [RZ] ;  /* 0x00000000fffff984 */ /* 0x000fe20000000800 */
[----:B------:R-:W-:Y:S01]  /*6440*/  @!PT LDS RZ, [RZ] ;  /* 0x00000000fffff984 */ /* 0x000fe20000000800 */
[----:B------:R5:W-:Y:S06]  /*6450*/  MEMBAR.ALL.CTA ;  /* 0x0000000000007992 */ /* 0x000bec0000008000 */
[----:B-----5:R-:W5:Y:S02]  /*6460*/  FENCE.VIEW.ASYNC.S ;  /* 0x00000000000073c6 */ /* 0x020f640000000000 */
[----:B---3-5:R-:W-:Y:S01]  /*6470*/  SYNCS.ARRIVE.TRANS64.RED.A1T0 RZ, [UR4], RZ ;  /* 0x000000ffffff79a7 */ /* 0x028fe20008100404 */
.L_x_82:
[----:B----4-:R-:W-:Y:S05]  /*6480*/  @P3 BRA `(.L_x_85) ;  /* 0x0000000000083947 */ /* 0x010fea0003800000 */
[----:B------:R-:W3:Y:S02]  /*6490*/  SYNCS.PHASECHK.TRANS64.TRYWAIT P0, [UR47+0x90], R3 ;  /* 0x00009003ff0075a7 */ /* 0x000ee4000800112f */
[----:B---3--:R-:W-:Y:S05]  /*64a0*/  @!P0 BRA `(.L_x_86) ;  /* 0x0000004400c48947 */ /* 0x008fea0003800000 */
.L_x_85:
[----:B------:R-:W3:Y:S01]  /*64b0*/  S2R R138, SR_TID.X ;  /* 0x00000000008a7919 */ /* 0x000ee20000002100 */
[----:B------:R-:W-:Y:S04]  /*64c0*/  ULEA.HI UR4, UR40, UR40, URZ, 0x1 ;  /* 0x0000002828047291 */ /* 0x000fe8000f8f08ff */
[----:B------:R-:W-:Y:S02]  /*64d0*/  USHF.R.U32.HI UR5, URZ, 0x1, UR4 ;  /* 0x00000001ff057899 */ /* 0x000fe40008011604 */
[----:B------:R-:W-:Y:S04]  /*64e0*/  ULOP3.LUT UR4, UR4, 0xffe, URZ, 0xc0, !UPT ;  /* 0x00000ffe04047892 */ /* 0x000fe8000f8ec0ff */
[----:B------:R-:W-:Y:S01]  /*64f0*/  UIADD3 UR4, UPT, UPT, -UR4, UR40, URZ ;  /* 0x0000002804047290 */ /* 0x000fe2000fffe1ff */
[----:B------:R-:W-:Y:S04]  /*6500*/  IMAD.U32 R2, RZ, RZ, UR5 ;  /* 0x00000005ff027e24 */ /* 0x000fe8000f8e00ff */
[----:B------:R-:W-:Y:S01]  /*6510*/  IMAD R2, R2, 0xf0, R16 ;  /* 0x000000f002027824 */ /* 0x000fe200078e0210 */
[----:B-1----:R-:W-:Y:S05]  /*6520*/  MOV R0, UR4 ;  /* 0x0000000400007c02 */ /* 0x002fea0008000f00 */
[----:B------:R-:W-:Y:S05]  /*6530*/  IMAD R17, R0, 0x100000, R2 ;  /* 0x0010000000117824 */ /* 0x000fea00078e0202 */
[----:B------:R-:W-:Y:S02]  /*6540*/  SHF.R.U32.HI R0, RZ, 0x15, R17 ;  /* 0x00000015ff007819 */ /* 0x000fe40000011611 */
[----:B---3--:R-:W-:Y:S04]  /*6550*/  SHF.R.U32.HI R19, RZ, 0x5, R138 ;  /* 0x00000005ff137819 */ /* 0x008fe8000001168a */
[----:B------:R-:W-:Y:S11]  /*6560*/  LOP3.LUT P0, RZ, R0, 0x3, R19, 0x48, !PT ;  /* 0x0000000300ff7812 */ /* 0x000ff60007804813 */
[----:B------:R-:W-:Y:S02]  /*6570*/  @!UPT UIADD3 URZ, UPT, UPT, URZ, URZ, URZ ;  /* 0x000000fffffff290 */ /* 0x000fe4000fffe0ff */
[----:B------:R-:W-:Y:S05]  /*6580*/  @!P0 BRA `(.L_x_87) ;  /* 0x0000000000408947 */ /* 0x000fea0003800000 */
[----:B------:R-:W1:Y:S01]  /*6590*/  LDCU.64 UR8, c[0x4][0x68] ;  /* 0x01000d00ff0877ac */ /* 0x000e620008000a00 */
[----:B------:R-:W-:Y:S01]  /*65a0*/  MOV R3, 0x0 ;  /* 0x0000000000037802 */ /* 0x000fe20000000f00 */
[----:B------:R-:W-:Y:S02]  /*65b0*/  HFMA2 R12, -RZ, RZ, 0, 5.9604644775390625e-08 ;  /* 0x00000001ff0c7431 */ /* 0x000fe400000001ff */
[----:B------:R-:W-:Y:S02]  /*65c0*/  IMAD.MOV.U32 R8, RZ, RZ, 0x192 ;  /* 0x00000192ff087424 */ /* 0x000fe400078e00ff */
[----:B------:R-:W-:Y:S01]  /*65d0*/  IMAD.MOV.U32 R13, RZ, RZ, RZ ;  /* 0x000000ffff0d7224 */ /* 0x000fe200078e00ff */
[----:B------:R-:W3:Y:S01]  /*65e0*/  LDCU.64 UR6, c[0x4][0x70] ;  /* 0x01000e00ff0677ac */ /* 0x000ee20008000a00 */
[----:B------:R-:W4:Y:S01]  /*65f0*/  LDC.64 R2, c[0x4][R3] ;  /* 0x0100000003027b82 */ /* 0x000f220000000a00 */
[----:B------:R-:W5:Y:S01]  /*6600*/  LDCU.64 UR4, c[0x4][0x8] ;  /* 0x01000100ff0477ac */ /* 0x000f620008000a00 */
[----:B-1----:R-:W-:Y:S01]  /*6610*/  MOV R5, UR9 ;  /* 0x0000000900057c02 */ /* 0x002fe20008000f00 */
[----:B------:R-:W-:Y:S01]  /*6620*/  IMAD.U32 R4, RZ, RZ, UR8 ;  /* 0x00000008ff047e24 */ /* 0x000fe2000f8e00ff */
[----:B---3--:R-:W-:Y:S01]  /*6630*/  MOV R7, UR7 ;  /* 0x0000000700077c02 */ /* 0x008fe20008000f00 */
[----:B------:R-:W-:Y:S01]  /*6640*/  IMAD.U32 R6, RZ, RZ, UR6 ;  /* 0x00000006ff067e24 */ /* 0x000fe2000f8e00ff */
[----:B-----5:R-:W-:Y:S01]  /*6650*/  MOV R11, UR5 ;  /* 0x00000005000b7c02 */ /* 0x020fe20008000f00 */
[----:B------:R-:W-:Y:S02]  /*6660*/  IMAD.U32 R10, RZ, RZ, UR4 ;  /* 0x00000004ff0a7e24 */ /* 0x000fe4000f8e00ff */
[----:B------:R-:W-:Y:S07]  /*6670*/  LEPC R20, `(.L_x_87) ;  /* 0x000000001014794e */ /* 0x000fee0000000000 */
[----:B--2-4-:R-:W-:Y:S05]  /*6680*/  CALL.ABS.NOINC R2 ;  /* 0x0000000002007343 */ /* 0x014fea0003c00000 */
.L_x_87:
[----:B------:R-:W-:Y:S05]  /*6690*/  WARPSYNC.ALL ;  /* 0x0000000000007948 */ /* 0x000fea0003800000 */
[C---:B------:R-:W-:Y:S01]  /*66a0*/  R2UR UR4, R17.reuse ;  /* 0x00000000110472ca */ /* 0x040fe200000e0000 */
[----:B------:R-:W-:Y:S05]  /*66b0*/  VIADD R0, R17, 0x10 ;  /* 0x0000001011007836 */ /* 0x000fea0000000000 */
[----:B------:R-:W-:Y:S04]  /*66c0*/  SHF.R.U32.HI R0, RZ, 0x15, R0 ;  /* 0x00000015ff007819 */ /* 0x000fe80000011600 */
[----:B------:R-:W-:Y:S03]  /*66d0*/  LOP3.LUT P0, RZ, R0, 0x3, R19, 0x48, !PT ;  /* 0x0000000300ff7812 */ /* 0x000fe60007804813 */
[----:B------:R-:W1:Y:S01]  /*66e0*/  LDTM.16dp32bit_t0_t15.x8 R128, tmem[UR4] ;  /* 0x00000004008079ee */ /* 0x000e620008980000 */
[----:B------:R-:W3:Y:S09]  /*66f0*/  LDTM.16dp32bit_t16_t31.x8 R128, tmem[UR4+0x8] ;  /* 0x00000804008079ee */ /* 0x000ef200089a0000 */
[----:B---3--:R-:W-:Y:S05]  /*6700*/  @!P0 BRA `(.L_x_88) ;  /* 0x0000000000408947 */ /* 0x008fea0003800000 */
[----:B------:R-:W3:Y:S01]  /*6710*/  LDCU.64 UR8, c[0x4][0x68] ;  /* 0x01000d00ff0877ac */ /* 0x000ee20008000a00 */
[----:B------:R-:W-:Y:S01]  /*6720*/  MOV R3, 0x0 ;  /* 0x0000000000037802 */ /* 0x000fe20000000f00 */
[----:B------:R-:W-:Y:S02]  /*6730*/  HFMA2 R12, -RZ, RZ, 0, 5.9604644775390625e-08 ;  /* 0x00000001ff0c7431 */ /* 0x000fe400000001ff */
[----:B------:R-:W-:Y:S02]  /*6740*/  IMAD.MOV.U32 R8, RZ, RZ, 0x192 ;  /* 0x00000192ff087424 */ /* 0x000fe400078e00ff */
[----:B------:R-:W-:Y:S01]  /*6750*/  IMAD.MOV.U32 R13, RZ, RZ, RZ ;  /* 0x000000ffff0d7224 */ /* 0x000fe200078e00ff */
[----:B------:R-:W4:Y:S01]  /*6760*/  LDCU.64 UR6, c[0x4][0x70] ;  /* 0x01000e00ff0677ac */ /* 0x000f220008000a00 */
[----:B------:R-:W1:Y:S01]  /*6770*/  LDC.64 R2, c[0x4][R3] ;  /* 0x0100000003027b82 */ /* 0x000e620000000a00 */
[----:B------:R-:W5:Y:S01]  /*6780*/  LDCU.64 UR4, c[0x4][0x8] ;  /* 0x01000100ff0477ac */ /* 0x000f620008000a00 */
[----:B---3--:R-:W-:Y:S01]  /*6790*/  MOV R5, UR9 ;  /* 0x0000000900057c02 */ /* 0x008fe20008000f00 */
[----:B------:R-:W-:Y:S01]  /*67a0*/  IMAD.U32 R4, RZ, RZ, UR8 ;  /* 0x00000008ff047e24 */ /* 0x000fe2000f8e00ff */
[----:B----4-:R-:W-:Y:S01]  /*67b0*/  MOV R7, UR7 ;  /* 0x0000000700077c02 */ /* 0x010fe20008000f00 */
[----:B------:R-:W-:Y:S01]  /*67c0*/  IMAD.U32 R6, RZ, RZ, UR6 ;  /* 0x00000006ff067e24 */ /* 0x000fe2000f8e00ff */
[----:B-----5:R-:W-:Y:S01]  /*67d0*/  MOV R11, UR5 ;  /* 0x00000005000b7c02 */ /* 0x020fe20008000f00 */
[----:B------:R-:W-:Y:S02]  /*67e0*/  IMAD.U32 R10, RZ, RZ, UR4 ;  /* 0x00000004ff0a7e24 */ /* 0x000fe4000f8e00ff */
[----:B------:R-:W-:Y:S07]  /*67f0*/  LEPC R20, `(.L_x_88) ;  /* 0x000000001014794e */ /* 0x000fee0000000000 */
[----:B-12---:R-:W-:Y:S05]  /*6800*/  CALL.ABS.NOINC R2 ;  /* 0x0000000002007343 */ /* 0x006fea0003c00000 */
.L_x_88:
[----:B------:R-:W-:Y:S05]  /*6810*/  WARPSYNC.ALL ;  /* 0x0000000000007948 */ /* 0x000fea0003800000 */
[C---:B------:R-:W-:Y:S01]  /*6820*/  R2UR UR4, R17.reuse ;  /* 0x00000000110472ca */ /* 0x040fe200000e0000 */
[----:B------:R-:W-:Y:S05]  /*6830*/  VIADD R0, R17, 0x20 ;  /* 0x0000002011007836 */ /* 0x000fea0000000000 */
[----:B------:R-:W-:Y:S04]  /*6840*/  SHF.R.U32.HI R0, RZ, 0x15, R0 ;  /* 0x00000015ff007819 */ /* 0x000fe80000011600 */
[----:B------:R-:W-:Y:S03]  /*6850*/  LOP3.LUT P0, RZ, R0, 0x3, R19, 0x48, !PT ;  /* 0x0000000300ff7812 */ /* 0x000fe60007804813 */
[----:B------:R-:W3:Y:S01]  /*6860*/  LDTM.16dp32bit_t0_t15.x8 R120, tmem[UR4+0x10] ;  /* 0x00001004007879ee */ /* 0x000ee20008980000 */
[----:B------:R-:W4:Y:S09]  /*6870*/  LDTM.16dp32bit_t16_t31.x8 R120, tmem[UR4+0x18] ;  /* 0x00001804007879ee */ /* 0x000f3200089a0000 */
[----:B----4-:R-:W-:Y:S05]  /*6880*/  @!P0 BRA `(.L_x_89) ;  /* 0x0000000000408947 */ /* 0x010fea0003800000 */
[----:B------:R-:W4:Y:S01]  /*6890*/  LDCU.64 UR8, c[0x4][0x68] ;  /* 0x01000d00ff0877ac */ /* 0x000f220008000a00 */
[----:B------:R-:W-:Y:S01]  /*68a0*/  MOV R3, 0x0 ;  /* 0x0000000000037802 */ /* 0x000fe20000000f00 */
[----:B------:R-:W-:Y:S02]  /*68b0*/  HFMA2 R12, -RZ, RZ, 0, 5.9604644775390625e-08 ;  /* 0x00000001ff0c7431 */ /* 0x000fe400000001ff */
[----:B------:R-:W-:Y:S02]  /*68c0*/  IMAD.MOV.U32 R8, RZ, RZ, 0x192 ;  /* 0x00000192ff087424 */ /* 0x000fe400078e00ff */
[----:B------:R-:W-:Y:S01]  /*68d0*/  IMAD.MOV.U32 R13, RZ, RZ, RZ ;  /* 0x000000ffff0d7224 */ /* 0x000fe200078e00ff */
[----:B------:R-:W5:Y:S01]  /*68e0*/  LDCU.64 UR6, c[0x4][0x70] ;  /* 0x01000e00ff0677ac */ /* 0x000f620008000a00 */
[----:B------:R-:W1:Y:S01]  /*68f0*/  LDC.64 R2, c[0x4][R3] ;  /* 0x0100000003027b82 */ /* 0x000e620000000a00 */
[----:B------:R-:W2:Y:S01]  /*6900*/  LDCU.64 UR4, c[0x4][0x8] ;  /* 0x01000100ff0477ac */ /* 0x000ea20008000a00 */
[----:B----4-:R-:W-:Y:S01]  /*6910*/  MOV R5, UR9 ;  /* 0x0000000900057c02 */ /* 0x010fe20008000f00 */
[----:B------:R-:W-:Y:S01]  /*6920*/  IMAD.U32 R4, RZ, RZ, UR8 ;  /* 0x00000008ff047e24 */ /* 0x000fe2000f8e00ff */
[----:B-----5:R-:W-:Y:S01]  /*6930*/  MOV R7, UR7 ;  /* 0x0000000700077c02 */ /* 0x020fe20008000f00 */
[----:B------:R-:W-:Y:S01]  /*6940*/  IMAD.U32 R6, RZ, RZ, UR6 ;  /* 0x00000006ff067e24 */ /* 0x000fe2000f8e00ff */
[----:B--2---:R-:W-:Y:S01]  /*6950*/  MOV R11, UR5 ;  /* 0x00000005000b7c02 */ /* 0x004fe20008000f00 */
[----:B------:R-:W-:Y:S02]  /*6960*/  IMAD.U32 R10, RZ, RZ, UR4 ;  /* 0x00000004ff0a7e24 */ /* 0x000fe4000f8e00ff */
[----:B------:R-:W-:Y:S07]  /*6970*/  LEPC R20, `(.L_x_89) ;  /* 0x000000001014794e */ /* 0x000fee0000000000 */
[----:B-1-3--:R-:W-:Y:S05]  /*6980*/  CALL.ABS.NOINC R2 ;  /* 0x0000000002007343 */ /* 0x00afea0003c00000 */
.L_x_89:
[----:B------:R-:W-:Y:S05]  /*6990*/  WARPSYNC.ALL ;  /* 0x0000000000007948 */ /* 0x000fea0003800000 */
[C---:B------:R-:W-:Y:S01]  /*69a0*/  R2UR UR4, R17.reuse ;  /* 0x00000000110472ca */ /* 0x040fe200000e0000 */
[----:B------:R-:W-:Y:S05]  /*69b0*/  VIADD R0, R17, 0x30 ;  /* 0x0000003011007836 */ /* 0x000fea0000000000 */
[----:B------:R-:W-:Y:S04]  /*69c0*/  SHF.R.U32.HI R0, RZ, 0x15, R0 ;  /* 0x00000015ff007819 */ /* 0x000fe80000011600 */
[----:B------:R-:W-:Y:S03]  /*69d0*/  LOP3.LUT P0, RZ, R0, 0x3, R19, 0x48, !PT ;  /* 0x0000000300ff7812 */ /* 0x000fe60007804813 */
[----:B------:R-:W4:Y:S01]  /*69e0*/  LDTM.16dp32bit_t0_t15.x8 R112, tmem[UR4+0x20] ;  /* 0x00002004007079ee */ /* 0x000f220008980000 */
[----:B------:R-:W1:Y:S09]  /*69f0*/  LDTM.16dp32bit_t16_t31.x8 R112, tmem[UR4+0x28] ;  /* 0x00002804007079ee */ /* 0x000e7200089a0000 */
[----:B-1----:R-:W-:Y:S05]  /*6a00*/  @!P0 BRA `(.L_x_90) ;  /* 0x0000000000408947 */ /* 0x002fea0003800000 */
[----:B------:R-:W1:Y:S01]  /*6a10*/  LDCU.64 UR8, c[0x4][0x68] ;  /* 0x01000d00ff0877ac */ /* 0x000e620008000a00 */
[----:B------:R-:W-:Y:S01]  /*6a20*/  MOV R3, 0x0 ;  /* 0x0000000000037802 */ /* 0x000fe20000000f00 */
[----:B------:R-:W-:Y:S02]  /*6a30*/  HFMA2 R12, -RZ, RZ, 0, 5.9604644775390625e-08 ;  /* 0x00000001ff0c7431 */ /* 0x000fe400000001ff */
[----:B------:R-:W-:Y:S02]  /*6a40*/  IMAD.MOV.U32 R8, RZ, RZ, 0x192 ;  /* 0x00000192ff087424 */ /* 0x000fe400078e00ff */
[----:B------:R-:W-:Y:S01]  /*6a50*/  IMAD.MOV.U32 R13, RZ, RZ, RZ ;  /* 0x000000ffff0d7224 */ /* 0x000fe200078e00ff */
[----:B------:R-:W5:Y:S01]  /*6a60*/  LDCU.64 UR6, c[0x4][0x70] ;  /* 0x01000e00ff0677ac */ /* 0x000f620008000a00 */
[----:B------:R-:W2:Y:S01]  /*6a70*/  LDC.64 R2, c[0x4][R3] ;  /* 0x0100000003027b82 */ /* 0x000ea20000000a00 */
[----:B------:R-:W3:Y:S01]  /*6a80*/  LDCU.64 UR4, c[0x4][0x8] ;  /* 0x01000100ff0477ac */ /* 0x000ee20008000a00 */
[----:B-1----:R-:W-:Y:S01]  /*6a90*/  MOV R5, UR9 ;  /* 0x0000000900057c02 */ /* 0x002fe20008000f00 */
[----:B------:R-:W-:Y:S01]  /*6aa0*/  IMAD.U32 R4, RZ, RZ, UR8 ;  /* 0x00000008ff047e24 */ /* 0x000fe2000f8e00ff */
[----:B-----5:R-:W-:Y:S01]  /*6ab0*/  MOV R7, UR7 ;  /* 0x0000000700077c02 */ /* 0x020fe20008000f00 */
[----:B------:R-:W-:Y:S01]  /*6ac0*/  IMAD.U32 R6, RZ, RZ, UR6 ;  /* 0x00000006ff067e24 */ /* 0x000fe2000f8e00ff */
[----:B---3--:R-:W-:Y:S01]  /*6ad0*/  MOV R11, UR5 ;  /* 0x00000005000b7c02 */ /* 0x008fe20008000f00 */
[----:B------:R-:W-:Y:S02]  /*6ae0*/  IMAD.U32 R10, RZ, RZ, UR4 ;  /* 0x00000004ff0a7e24 */ /* 0x000fe4000f8e00ff */
[----:B------:R-:W-:Y:S07]  /*6af0*/  LEPC R20, `(.L_x_90) ;  /* 0x000000001014794e */ /* 0x000fee0000000000 */
[----:B--2-4-:R-:W-:Y:S05]  /*6b00*/  CALL.ABS.NOINC R2 ;  /* 0x0000000002007343 */ /* 0x014fea0003c00000 */
.L_x_90:
[----:B------:R-:W-:Y:S05]  /*6b10*/  WARPSYNC.ALL ;  /* 0x0000000000007948 */ /* 0x000fea0003800000 */
[C---:B------:R-:W-:Y:S01]  /*6b20*/  R2UR UR4, R17.reuse ;  /* 0x00000000110472ca */ /* 0x040fe200000e0000 */
[----:B------:R-:W-:Y:S05]  /*6b30*/  VIADD R0, R17, 0x40 ;  /* 0x0000004011007836 */ /* 0x000fea0000000000 */
[----:B------:R-:W-:Y:S04]  /*6b40*/  SHF.R.U32.HI R0, RZ, 0x15, R0 ;  /* 0x00000015ff007819 */ /* 0x000fe80000011600 */
[----:B------:R-:W-:Y:S03]  /*6b50*/  LOP3.LUT P0, RZ, R0, 0x3, R19, 0x48, !PT ;  /* 0x0000000300ff7812 */ /* 0x000fe60007804813 */
[----:B------:R-:W1:Y:S01]  /*6b60*/  LDTM.16dp32bit_t0_t15.x8 R104, tmem[UR4+0x30] ;  /* 0x00003004006879ee */ /* 0x000e620008980000 */
        /* <DEDUP_REMOVED lines=18> */
.L_x_91:
        /* <DEDUP_REMOVED lines=24> */
.L_x_92:
        /* <DEDUP_REMOVED lines=24> */
.L_x_93:
        /* <DEDUP_REMOVED lines=24> */
.L_x_94:
        /* <DEDUP_REMOVED lines=24> */
.L_x_95:
        /* <DEDUP_REMOVED lines=24> */
.L_x_96:
        /* <DEDUP_REMOVED lines=24> */
.L_x_97:
        /* <DEDUP_REMOVED lines=24> */
.L_x_98:
        /* <DEDUP_REMOVED lines=24> */
.L_x_99:
        /* <DEDUP_REMOVED lines=24> */
.L_x_100:
[----:B------:R-:W-:Y:S05]  /*7a10*/  WARPSYNC.ALL ;  /* 0x0000000000007948 */ /* 0x000fea0003800000 */
[C---:B------:R-:W-:Y:S01]  /*7a20*/  R2UR UR4, R17.reuse ;  /* 0x00000000110472ca */ /* 0x040fe200000e0000 */
[----:B------:R-:W-:Y:S01]  /*7a30*/  VIADD R0, R17, 0xe0 ;  /* 0x000000e011007836 */ /* 0x000fe20000000000 */
[----:B------:R-:W-:Y:S04]  /*7a40*/  BSSY.RECONVERGENT B6, `(.L_x_101) ;  /* 0x0000016000067945 */ /* 0x000fe80003800200 */
        /* <DEDUP_REMOVED lines=21> */
.L_x_102:
[----:B--2---:R-:W-:Y:S05]  /*7ba0*/  BSYNC.RECONVERGENT B6 ;  /* 0x0000000000067941 */ /* 0x004fea0003800200 */
.L_x_101:
[----:B------:R-:W-:Y:S01]  /*7bb0*/  LOP3.LUT R249, R138, 0x60, RZ, 0xc0, !PT ;  /* 0x000000608af97812 */ /* 0x000fe200078ec0ff */
[----:B------:R-:W-:Y:S05]  /*7bc0*/  WARPSYNC.ALL ;  /* 0x0000000000007948 */ /* 0x000fea0003800000 */
[----:B------:R-:W-:Y:S01]  /*7bd0*/  SHF.R.U32.HI R0, RZ, 0x4, R138 ;  /* 0x00000004ff007819 */ /* 0x000fe2000001168a */
[----:B------:R-:W1:Y:S01]  /*7be0*/  S2UR UR5, SR_CgaCtaId ;  /* 0x00000000000579c3 */ /* 0x000e620000008800 */
[-C--:B------:R-:W-:Y:S01]  /*7bf0*/  F2FP.F16.E4M3.UNPACK_B R2, R22.reuse ;  /* 0x00000016ff02723e */ /* 0x080fe200020006ff */
[----:B------:R-:W-:Y:S01]  /*7c00*/  FMUL R128, R128, UR37 ;  /* 0x0000002580807c20 */ /* 0x000fe20008400000 */
[-C--:B------:R-:W-:Y:S01]  /*7c10*/  F2FP.F16.E4M3.UNPACK_B R4, R23.reuse ;  /* 0x00000017ff04723e */ /* 0x080fe200020006ff */
[----:B------:R-:W-:Y:S01]  /*7c20*/  FMUL R129, R129, UR37 ;  /* 0x0000002581817c20 */ /* 0x000fe20008400000 */
[----:B------:R-:W-:Y:S01]  /*7c30*/  F2FP.F16.E4M3.UNPACK_B R22, R22.H1 ;  /* 0x00000016ff16723e */ /* 0x000fe200030006ff */
[----:B------:R-:W-:Y:S01]  /*7c40*/  FMUL R132, R132, UR37 ;  /* 0x0000002584847c20 */ /* 0x000fe20008400000 */
[----:B------:R-:W-:Y:S01]  /*7c50*/  F2FP.F16.E4M3.UNPACK_B R23, R23.H1 ;  /* 0x00000017ff17723e */ /* 0x000fe200030006ff */
[--C-:B------:R-:W-:Y:S01]  /*7c60*/  HADD2.F32 R13, -RZ, R4.reuse.H0_H0 ;  /* 0x20000004ff0d7230 */ /* 0x100fe20000004100 */
[----:B------:R-:W-:Y:S01]  /*7c70*/  F2FP.F16.E4M3.UNPACK_B R5, R137 ;  /* 0x00000089ff05723e */ /* 0x000fe200020006ff */
[----:B------:R-:W-:Y:S01]  /*7c80*/  HADD2.F32 R14, -RZ, R4.H1_H1 ;  /* 0x30000004ff0e7230 */ /* 0x000fe20000004100 */
[-C--:B------:R-:W-:Y:S01]  /*7c90*/  F2FP.F16.E4M3.UNPACK_B R4, R136.reuse ;  /* 0x00000088ff04723e */ /* 0x080fe200020006ff */
[----:B------:R-:W-:Y:S01]  /*7ca0*/  FMUL R133, R133, UR37 ;  /* 0x0000002585857c20 */ /* 0x000fe20008400000 */
[----:B------:R-:W-:Y:S01]  /*7cb0*/  F2FP.F16.E4M3.UNPACK_B R136, R136.H1 ;  /* 0x00000088ff88723e */ /* 0x000fe200030006ff */
[----:B---3--:R-:W-:Y:S01]  /*7cc0*/  FMUL R120, R120, UR37 ;  /* 0x0000002578787c20 */ /* 0x008fe20008400000 */
[----:B------:R-:W-:Y:S01]  /*7cd0*/  R2UR UR4, R17 ;  /* 0x00000000110472ca */ /* 0x000fe200000e0000 */
[--C-:B------:R-:W-:Y:S01]  /*7ce0*/  HADD2.F32 R19, -RZ, R4.reuse.H0_H0 ;  /* 0x20000004ff137230 */ /* 0x100fe20000004100 */
[----:B------:R-:W-:Y:S01]  /*7cf0*/  F2FP.F16.E4M3.UNPACK_B R6, R143 ;  /* 0x0000008fff06723e */ /* 0x000fe200020006ff */
[----:B------:R-:W-:Y:S01]  /*7d00*/  HADD2.F32 R20, -RZ, R4.H1_H1 ;  /* 0x30000004ff147230 */ /* 0x000fe20000004100 */
[----:B------:R-:W-:Y:S01]  /*7d10*/  LOP3.LUT R249, R249, 0x1, R0, 0xf8, !PT ;  /* 0x00000001f9f97812 */ /* 0x000fe200078ef800 */
[----:B------:R-:W-:Y:S02]  /*7d20*/  HADD2.F32 R0, -RZ, R2.H0_H0 ;  /* 0x20000002ff007230 */ /* 0x000fe40000004100 */
[----:B------:R-:W-:Y:S01]  /*7d30*/  FMUL R121, R121, UR37 ;  /* 0x0000002579797c20 */ /* 0x000fe20008400000 */
[----:B------:R-:W-:Y:S02]  /*7d40*/  HADD2.F32 R144, -RZ, R6.H1_H1 ;  /* 0x30000006ff907230 */ /* 0x000fe40000004100 */
[----:B------:R-:W-:Y:S01]  /*7d50*/  FMUL R124, R124, UR37 ;  /* 0x000000257c7c7c20 */ /* 0x000fe20008400000 */
[----:B------:R-:W-:Y:S02]  /*7d60*/  HADD2.F32 R2, -RZ, R2.H1_H1 ;  /* 0x30000002ff027230 */ /* 0x000fe40000004100 */
[----:B------:R-:W-:Y:S01]  /*7d70*/  FFMA R128, R0, UR45, R128 ;  /* 0x0000002d00807c23 */ /* 0x000fe20008000080 */
[----:B------:R-:W-:Y:S01]  /*7d80*/  FMUL R125, R125, UR37 ;  /* 0x000000257d7d7c20 */ /* 0x000fe20008400000 */
[----:B------:R-:W-:Y:S01]  /*7d90*/  F2FP.F16.E4M3.UNPACK_B R4, R137.H1 ;  /* 0x00000089ff04723e */ /* 0x000fe200030006ff */
[----:B----4-:R-:W-:Y:S01]  /*7da0*/  FMUL R112, R112, UR37 ;  /* 0x0000002570707c20 */ /* 0x010fe20008400000 */
[----:B------:R-:W-:Y:S01]  /*7db0*/  FFMA R129, R2, UR45, R129 ;  /* 0x0000002d02817c23 */ /* 0x000fe20008000081 */
[-C--:B------:R-:W-:Y:S01]  /*7dc0*/  F2FP.F16.E4M3.UNPACK_B R242, R241.reuse ;  /* 0x000000f1fff2723e */ /* 0x080fe200020006ff */
[----:B------:R-:W-:Y:S01]  /*7dd0*/  FMUL R113, R113, UR37 ;  /* 0x0000002571717c20 */ /* 0x000fe20008400000 */
[----:B------:R-:W-:Y:S01]  /*7de0*/  FMUL R116, R116, UR37 ;  /* 0x0000002574747c20 */ /* 0x000fe20008400000 */
[----:B------:R-:W-:Y:S01]  /*7df0*/  F2FP.F16.E4M3.UNPACK_B R241, R241.H1 ;  /* 0x000000f1fff1723e */ /* 0x000fe200030006ff */
[----:B------:R-:W-:Y:S01]  /*7e00*/  FMUL R117, R117, UR37 ;  /* 0x0000002575757c20 */ /* 0x000fe20008400000 */
        /* <DEDUP_REMOVED lines=34> */
[----:B------:R-:W-:Y:S02]  /*8030*/  HADD2.F32 R239, -RZ, R242.H0_H0 ;  /* 0x200000f2ffef7230 */ /* 0x000fe40000004100 */
        /* <DEDUP_REMOVED lines=10> */
[--C-:B------:R-:W-:Y:S02]  /*80e0*/  HADD2.F32 R3, -RZ, R22.reuse.H0_H0 ;  /* 0x20000016ff037230 */ /* 0x100fe40000004100 */
[----:B------:R-:W-:Y:S01]  /*80f0*/  FMUL R130, R130, UR37 ;  /* 0x0000002582827c20 */ /* 0x000fe20008400000 */
[----:B------:R-:W-:Y:S02]  /*8100*/  HADD2.F32 R12, -RZ, R22.H1_H1 ;  /* 0x30000016ff0c7230 */ /* 0x000fe40000004100 */
[----:B------:R-:W-:Y:S01]  /*8110*/  FMUL R131, R131, UR37 ;  /* 0x0000002583837c20 */ /* 0x000fe20008400000 */
[--C-:B------:R-:W-:Y:S02]  /*8120*/  HADD2.F32 R15, -RZ, R23.reuse.H0_H0 ;  /* 0x20000017ff0f7230 */ /* 0x100fe40000004100 */
[----:B------:R-:W-:Y:S01]  /*8130*/  FFMA R130, R3, UR45, R130 ;  /* 0x0000002d03827c23 */ /* 0x000fe20008000082 */
[----:B------:R-:W-:Y:S02]  /*8140*/  HADD2.F32 R17, -RZ, R23.H1_H1 ;  /* 0x30000017ff117230 */ /* 0x000fe40000004100 */
[----:B------:R-:W-:Y:S01]  /*8150*/  FFMA R131, R12, UR45, R131 ;  /* 0x0000002d0c837c23 */ /* 0x000fe20008000083 */
[----:B------:R-:W-:Y:S01]  /*8160*/  FFMA R132, R13, UR45, R132 ;  /* 0x0000002d0d847c23 */ /* 0x000fe20008000084 */
[----:B------:R-:W-:Y:S01]  /*8170*/  FFMA R133, R14, UR45, R133 ;  /* 0x0000002d0e857c23 */ /* 0x000fe20008000085 */
[--C-:B------:R-:W-:Y:S02]  /*8180*/  HADD2.F32 R23, -RZ, R5.reuse.H0_H0 ;  /* 0x20000005ff177230 */ /* 0x100fe40000004100 */
[----:B------:R-:W-:Y:S01]  /*8190*/  FMUL R134, R134, UR37 ;  /* 0x0000002586867c20 */ /* 0x000fe20008400000 */
[----:B------:R-:W-:Y:S01]  /*81a0*/  F2FP.SATFINITE.E4M3.F32.PACK_AB_MERGE_C R130, R131, R130, RZ ;  /* 0x000000828382723e */ /* 0x000fe200048070ff */
[--C-:B------:R-:W-:Y:S02]  /*81b0*/  HADD2.F32 R21, -RZ, R136.reuse.H0_H0 ;  /* 0x20000088ff157230 */ /* 0x100fe40000004100 */
[----:B------:R-:W-:Y:S01]  /*81c0*/  FMUL R135, R135, UR37 ;  /* 0x0000002587877c20 */ /* 0x000fe20008400000 */
[----:B------:R-:W-:Y:S01]  /*81d0*/  FFMA R134, R15, UR45, R134 ;  /* 0x0000002d0f867c23 */ /* 0x000fe20008000086 */
[----:B------:R-:W-:Y:S01]  /*81e0*/  F2FP.SATFINITE.E4M3.F32.PACK_AB_MERGE_C R128, R129, R128, R130 ;  /* 0x000000808180723e */ /* 0x000fe20004807082 */
[----:B------:R-:W-:Y:S02]  /*81f0*/  HADD2.F32 R22, -RZ, R136.H1_H1 ;  /* 0x30000088ff167230 */ /* 0x000fe40000004100 */
[----:B------:R-:W-:Y:S01]  /*8200*/  FFMA R135, R17, UR45, R135 ;  /* 0x0000002d11877c23 */ /* 0x000fe20008000087 */
[----:B------:R-:W-:Y:S01]  /*8210*/  FFMA R120, R19, UR45, R120 ;  /* 0x0000002d13787c23 */ /* 0x000fe20008000078 */
[----:B------:R-:W-:Y:S01]  /*8220*/  FFMA R121, R20, UR45, R121 ;  /* 0x0000002d14797c23 */ /* 0x000fe20008000079 */
[----:B------:R-:W-:Y:S01]  /*8230*/  HADD2.F32 R136, -RZ, R5.H1_H1 ;  /* 0x30000005ff887230 */ /* 0x000fe20000004100 */
[-C--:B------:R-:W-:Y:S01]  /*8240*/  F2FP.F16.E4M3.UNPACK_B R5, R142.reuse ;  /* 0x0000008eff05723e */ /* 0x080fe200020006ff */
[--C-:B------:R-:W-:Y:S01]  /*8250*/  HADD2.F32 R137, -RZ, R4.reuse.H0_H0 ;  /* 0x20000004ff897230 */ /* 0x100fe20000004100 */
[----:B------:R-:W-:Y:S01]  /*8260*/  F2FP.F16.E4M3.UNPACK_B R142, R142.H1 ;  /* 0x0000008eff8e723e */ /* 0x000fe200030006ff */
[----:B------:R-:W-:Y:S01]  /*8270*/  HADD2.F32 R138, -RZ, R4.H1_H1 ;  /* 0x30000004ff8a7230 */ /* 0x000fe20000004100 */
[----:B------:R-:W-:Y:S01]  /*8280*/  F2FP.F16.E4M3.UNPACK_B R4, R143.H1 ;  /* 0x0000008fff04723e */ /* 0x000fe200030006ff */
[--C-:B------:R-:W-:Y:S01]  /*8290*/  HADD2.F32 R139, -RZ, R5.reuse.H0_H0 ;  /* 0x20000005ff8b7230 */ /* 0x100fe20000004100 */
[----:B------:R-:W-:Y:S01]  /*82a0*/  F2FP.SATFINITE.E4M3.F32.PACK_AB_MERGE_C R134, R135, R134, RZ ;  /* 0x000000868786723e */ /* 0x000fe200048070ff */
[----:B------:R-:W-:Y:S01]  /*82b0*/  HADD2.F32 R140, -RZ, R5.H1_H1 ;  /* 0x30000005ff8c7230 */ /* 0x000fe20000004100 */
[-C--:B------:R-:W-:Y:S01]  /*82c0*/  F2FP.F16.E4M3.UNPACK_B R5, R150.reuse ;  /* 0x00000096ff05723e */ /* 0x080fe200020006ff */
[----:B------:R-:W-:Y:S01]  /*82d0*/  HADD2.F32 R143, -RZ, R6.H0_H0 ;  /* 0x20000006ff8f7230 */ /* 0x000fe20000004100 */
[-C--:B------:R-:W-:Y:S01]  /*82e0*/  F2FP.F16.E4M3.UNPACK_B R6, R151.reuse ;  /* 0x00000097ff06723e */ /* 0x080fe200020006ff */
[----:B------:R-:W-:Y:S01]  /*82f0*/  HADD2.F32 R145, -RZ, R4.H0_H0 ;  /* 0x20000004ff917230 */ /* 0x000fe20000004100 */
[----:B------:R-:W-:Y:S01]  /*8300*/  F2FP.F16.E4M3.UNPACK_B R150, R150.H1 ;  /* 0x00000096ff96723e */ /* 0x000fe200030006ff */
[--C-:B------:R-:W-:Y:S01]  /*8310*/  HADD2.F32 R147, -RZ, R5.reuse.H0_H0 ;  /* 0x20000005ff937230 */ /* 0x100fe20000004100 */
[----:B------:R-:W-:Y:S01]  /*8320*/  F2FP.SATFINITE.E4M3.F32.PACK_AB_MERGE_C R129, R133, R132, R134 ;  /* 0x000000848581723e */ /* 0x000fe20004807086 */
[----:B------:R-:W-:Y:S01]  /*8330*/  HADD2.F32 R148, -RZ, R5.H1_H1 ;  /* 0x30000005ff947230 */ /* 0x000fe20000004100 */
[-C--:B------:R-:W-:Y:S01]  /*8340*/  F2FP.F16.E4M3.UNPACK_B R5, R158.reuse ;  /* 0x0000009eff05723e */ /* 0x080fe200020006ff */
[----:B------:R-:W-:Y:S01]  /*8350*/  HADD2.F32 R152, -RZ, R6.H1_H1 ;  /* 0x30000006ff987230 */ /* 0x000fe20000004100 */
[----:B------:R-:W-:Y:S01]  /*8360*/  F2FP.F16.E4M3.UNPACK_B R158, R158.H1 ;  /* 0x0000009eff9e723e */ /* 0x000fe200030006ff */
[----:B------:R-:W-:Y:S01]  /*8370*/  HADD2.F32 R146, -RZ, R4.H1_H1 ;  /* 0x30000004ff927230 */ /* 0x000fe20000004100 */
[----:B------:R-:W-:Y:S01]  /*8380*/  F2FP.F16.E4M3.UNPACK_B R4, R151.H1 ;  /* 0x00000097ff04723e */ /* 0x000fe200030006ff */
[----:B------:R-:W-:Y:S01]  /*8390*/  HADD2.F32 R151, -RZ, R6.H0_H0 ;  /* 0x20000006ff977230 */ /* 0x000fe20000004100 */
[-C--:B------:R-:W-:Y:S01]  /*83a0*/  F2FP.F16.E4M3.UNPACK_B R6, R159.reuse ;  /* 0x0000009fff06723e */ /* 0x080fe200020006ff */
[--C-:B------:R-:W-:Y:S02]  /*83b0*/  HADD2.F32 R155, -RZ, R5.reuse.H0_H0 ;  /* 0x20000005ff9b7230 */ /* 0x100fe40000004100 */
[----:B------:R-:W-:Y:S01]  /*83c0*/  FMUL R122, R122, UR37 ;  /* 0x000000257a7a7c20 */ /* 0x000fe20008400000 */
[----:B------:R-:W-:Y:S01]  /*83d0*/  HADD2.F32 R156, -RZ, R5.H1_H1 ;  /* 0x30000005ff9c7230 */ /* 0x000fe20000004100 */
[-C--:B------:R-:W-:Y:S01]  /*83e0*/  F2FP.F16.E4M3.UNPACK_B R5, R166.reuse ;  /* 0x000000a6ff05723e */ /* 0x080fe200020006ff */
[----:B------:R-:W-:Y:S01]  /*83f0*/  HADD2.F32 R160, -RZ, R6.H1_H1 ;  /* 0x30000006ffa07230 */ /* 0x000fe20000004100 */
[----:B------:R-:W-:Y:S01]  /*8400*/  F2FP.F16.E4M3.UNPACK_B R166, R166.H1 ;  /* 0x000000a6ffa6723e */ /* 0x000fe200030006ff */
[----:B------:R-:W-:Y:S01]  /*8410*/  FFMA R122, R21, UR45, R122 ;  /* 0x0000002d157a7c23 */ /* 0x000fe2000800007a */
[--C-:B------:R-:W-:Y:S02]  /*8420*/  HADD2.F32 R153, -RZ, R4.reuse.H0_H0 ;  /* 0x20000004ff997230 */ /* 0x100fe40000004100 */
[----:B------:R-:W-:Y:S01]  /*8430*/  FMUL R123, R123, UR37 ;  /* 0x000000257b7b7c20 */ /* 0x000fe20008400000 */
[--C-:B------:R-:W-:Y:S02]  /*8440*/  HADD2.F32 R163, -RZ, R5.reuse.H0_H0 ;  /* 0x20000005ffa37230 */ /* 0x100fe40000004100 */
[----:B------:R-:W-:Y:S01]  /*8450*/  FMUL R126, R126, UR37 ;  /* 0x000000257e7e7c20 */ /* 0x000fe20008400000 */
[----:B------:R-:W-:Y:S01]  /*8460*/  HADD2.F32 R164, -RZ, R5.H1_H1 ;  /* 0x30000005ffa47230 */ /* 0x000fe20000004100 */
[-C--:B------:R-:W-:Y:S01]  /*8470*/  F2FP.F16.E4M3.UNPACK_B R5, R174.reuse ;  /* 0x000000aeff05723e */ /* 0x080fe200020006ff */
[----:B------:R-:W-:Y:S01]  /*8480*/  FFMA R123, R22, UR45, R123 ;  /* 0x0000002d167b7c23 */ /* 0x000fe2000800007b */
[----:B------:R-:W-:Y:S01]  /*8490*/  F2FP.F16.E4M3.UNPACK_B R174, R174.H1 ;  /* 0x000000aeffae723e */ /* 0x000fe200030006ff */
[----:B------:R-:W-:Y:S01]  /*84a0*/  FFMA R124, R23, UR45, R124 ;  /* 0x0000002d177c7c23 */ /* 0x000fe2000800007c */
[----:B------:R-:W-:Y:S01]  /*84b0*/  FFMA R125, R136, UR45, R125 ;  /* 0x0000002d887d7c23 */ /* 0x000fe2000800007d */
[--C-:B------:R-:W-:Y:S01]  /*84c0*/  HADD2.F32 R171, -RZ, R5.reuse.H0_H0 ;  /* 0x20000005ffab7230 */ /* 0x100fe20000004100 */
[----:B------:R-:W-:Y:S01]  /*84d0*/  F2FP.SATFINITE.E4M3.F32.PACK_AB_MERGE_C R122, R123, R122, RZ ;  /* 0x0000007a7b7a723e */ /* 0x000fe200048070ff */
[----:B------:R-:W-:Y:S01]  /*84e0*/  HADD2.F32 R172, -RZ, R5.H1_H1 ;  /* 0x30000005ffac7230 */ /* 0x000fe20000004100 */
[-C--:B------:R-:W-:Y:S01]  /*84f0*/  F2FP.F16.E4M3.UNPACK_B R5, R182.reuse ;  /* 0x000000b6ff05723e */ /* 0x080fe200020006ff */
[----:B------:R-:W-:Y:S01]  /*8500*/  FFMA R126, R137, UR45, R126 ;  /* 0x0000002d897e7c23 */ /* 0x000fe2000800007e */
[----:B------:R-:W-:Y:S01]  /*8510*/  F2FP.F16.E4M3.UNPACK_B R182, R182.H1 ;  /* 0x000000b6ffb6723e */ /* 0x000fe200030006ff */
[----:B------:R-:W-:Y:S01]  /*8520*/  HADD2.F32 R154, -RZ, R4.H1_H1 ;  /* 0x30000004ff9a7230 */ /* 0x000fe20000004100 */
[----:B------:R-:W-:Y:S01]  /*8530*/  F2FP.F16.E4M3.UNPACK_B R4, R159.H1 ;  /* 0x0000009fff04723e */ /* 0x000fe200030006ff */
[----:B------:R-:W-:Y:S01]  /*8540*/  HADD2.F32 R159, -RZ, R6.H0_H0 ;  /* 0x20000006ff9f7230 */ /* 0x000fe20000004100 */
[-C--:B------:R-:W-:Y:S01]  /*8550*/  F2FP.F16.E4M3.UNPACK_B R6, R167.reuse ;  /* 0x000000a7ff06723e */ /* 0x080fe200020006ff */
[--C-:B------:R-:W-:Y:S01]  /*8560*/  HADD2.F32 R179, -RZ, R5.reuse.H0_H0 ;  /* 0x20000005ffb37230 */ /* 0x100fe20000004100 */
[----:B------:R-:W-:Y:S01]  /*8570*/  F2FP.SATFINITE.E4M3.F32.PACK_AB_MERGE_C R120, R121, R120, R122 ;  /* 0x000000787978723e */ /* 0x000fe2000480707a */
[----:B------:R-:W-:Y:S01]  /*8580*/  HADD2.F32 R180, -RZ, R5.H1_H1 ;  /* 0x30000005ffb47230 */ /* 0x000fe20000004100 */
[-C--:B------:R-:W-:Y:S01]  /*8590*/  F2FP.F16.E4M3.UNPACK_B R5, R190.reuse ;  /* 0x000000beff05723e */ /* 0x080fe200020006ff */
[----:B------:R-:W-:Y:S01]  /*85a0*/  HADD2.F32 R168, -RZ, R6.H1_H1 ;  /* 0x30000006ffa87230 */ /* 0x000fe20000004100 */
[----:B------:R-:W-:Y:S01]  /*85b0*/  F2FP.F16.E4M3.UNPACK_B R190, R190.H1 ;  /* 0x000000beffbe723e */ /* 0x000fe200030006ff */
[----:B------:R-:W-:Y:S01]  /*85c0*/  FMUL R127, R127, UR37 ;  /* 0x000000257f7f7c20 */ /* 0x000fe20008400000 */
[----:B------:R-:W-:Y:S02]  /*85d0*/  HADD2.F32 R161, -RZ, R4.H0_H0 ;  /* 0x20000004ffa17230 */ /* 0x000fe40000004100 */
[----:B------:R-:W-:Y:S01]  /*85e0*/  FMUL R114, R114, UR37 ;  /* 0x0000002572727c20 */ /* 0x000fe20008400000 */
[--C-:B------:R-:W-:Y:S02]  /*85f0*/  HADD2.F32 R187, -RZ, R5.reuse.H0_H0 ;  /* 0x20000005ffbb7230 */ /* 0x100fe40000004100 */
        /* <DEDUP_REMOVED lines=8> */
[----:B------:R-:W-:Y:S01]  /*8680*/  F2FP.SATFINITE.E4M3.F32.PACK_AB_MERGE_C R121, R127, R126, RZ ;  /* 0x0000007e7f79723e */ /* 0x000fe200048070ff */
[----:B------:R-:W-:Y:S01]  /*8690*/  FMUL R115, R115, UR37 ;  /* 0x0000002573737c20 */ /* 0x000fe20008400000 */
[----:B------:R-:W-:Y:S01]  /*86a0*/  FFMA R114, R141, UR45, R114 ;  /* 0x0000002d8d727c23 */ /* 0x000fe20008000072 */
[----:B------:R-:W-:Y:S01]  /*86b0*/  FMUL R118, R118, UR37 ;  /* 0x0000002576767c20 */ /* 0x000fe20008400000 */
[----:B------:R-:W-:Y:S01]  /*86c0*/  F2FP.SATFINITE.E4M3.F32.PACK_AB_MERGE_C R121, R125, R124, R121 ;  /* 0x0000007c7d79723e */ /* 0x000fe20004807079 */
[----:B------:R-:W-:Y:S01]  /*86d0*/  FFMA R115, R142, UR45, R115 ;  /* 0x0000002d8e737c23 */ /* 0x000fe20008000073 */
[----:B------:R-:W-:Y:S01]  /*86e0*/  FMUL R119, R119, UR37 ;  /* 0x0000002577777c20 */ /* 0x000fe20008400000 */
[----:B------:R-:W-:Y:S01]  /*86f0*/  FFMA R116, R143, UR45, R116 ;  /* 0x0000002d8f747c23 */ /* 0x000fe20008000074 */
[----:B------:R-:W-:Y:S01]  /*8700*/  FFMA R117, R144, UR45, R117 ;  /* 0x0000002d90757c23 */ /* 0x000fe20008000075 */
[--C-:B------:R-:W-:Y:S01]  /*8710*/  HADD2.F32 R195, -RZ, R5.reuse.H0_H0 ;  /* 0x20000005ffc37230 */ /* 0x100fe20000004100 */
[----:B------:R-:W-:Y:S01]  /*8720*/  F2FP.SATFINITE.E4M3.F32.PACK_AB_MERGE_C R114, R115, R114, RZ ;  /* 0x000000727372723e */ /* 0x000fe200048070ff */
[--C-:B------:R-:W-:Y:S02]  /*8730*/  HADD2.F32 R149, -RZ, R150.reuse.H0_H0 ;  /* 0x20000096ff957230 */ /* 0x100fe40000004100 */
[----:B------:R-:W-:Y:S01]  /*8740*/  FFMA R118, R145, UR45, R118 ;  /* 0x0000002d91767c23 */ /* 0x000fe20008000076 */
[----:B------:R-:W-:Y:S01]  /*8750*/  FMUL R106, R106, UR37 ;  /* 0x000000256a6a7c20 */ /* 0x000fe20008400000 */
[----:B------:R-:W-:Y:S01]  /*8760*/  F2FP.SATFINITE.E4M3.F32.PACK_AB_MERGE_C R112, R113, R112, R114 ;  /* 0x000000707170723e */ /* 0x000fe20004807072 */
[----:B------:R-:W-:Y:S02]  /*8770*/  HADD2.F32 R150, -RZ, R150.H1_H1 ;  /* 0x30000096ff967230 */ /* 0x000fe40000004100 */
[----:B------:R-:W-:Y:S01]  /*8780*/  FFMA R119, R146, UR45, R119 ;  /* 0x0000002d92777c23 */ /* 0x000fe20008000077 */
[----:B------:R-:W-:Y:S01]  /*8790*/  FMUL R107, R107, UR37 ;  /* 0x000000256b6b7c20 */ /* 0x000fe20008400000 */
[----:B------:R-:W-:Y:S01]  /*87a0*/  FFMA R104, R147, UR45, R104 ;  /* 0x0000002d93687c23 */ /* 0x000fe20008000068 */
[----:B------:R-:W-:Y:S01]  /*87b0*/  FFMA R105, R148, UR45, R105 ;  /* 0x0000002d94697c23 */ /* 0x000fe20008000069 */
[----:B------:R-:W-:Y:S01]  /*87c0*/  HADD2.F32 R196, -RZ, R5.H1_H1 ;  /* 0x30000005ffc47230 */ /* 0x000fe20000004100 */
[-C--:B------:R-:W-:Y:S01]  /*87d0*/  F2FP.F16.E4M3.UNPACK_B R5, R206.reuse ;  /* 0x000000ceff05723e */ /* 0x080fe200020006ff */
[----:B------:R-:W-:Y:S01]  /*87e0*/  FFMA R106, R149, UR45, R106 ;  /* 0x0000002d956a7c23 */ /* 0x000fe2000800006a */
[----:B------:R-:W-:Y:S01]  /*87f0*/  F2FP.F16.E4M3.UNPACK_B R206, R206.H1 ;  /* 0x000000ceffce723e */ /* 0x000fe200030006ff */
[----:B------:R-:W-:Y:S01]  /*8800*/  FMUL R110, R110, UR37 ;  /* 0x000000256e6e7c20 */ /* 0x000fe20008400000 */
[----:B------:R-:W-:Y:S01]  /*8810*/  F2FP.SATFINITE.E4M3.F32.PACK_AB_MERGE_C R118, R119, R118, RZ ;  /* 0x000000767776723e */ /* 0x000fe200048070ff */
[----:B------:R-:W-:Y:S01]  /*8820*/  FFMA R107, R150, UR45, R107 ;  /* 0x0000002d966b7c23 */ /* 0x000fe2000800006b */
[----:B------:R-:W-:Y:S01]  /*8830*/  FMUL R111, R111, UR37 ;  /* 0x000000256f6f7c20 */ /* 0x000fe20008400000 */
[----:B------:R-:W-:Y:S01]  /*8840*/  FFMA R108, R151, UR45, R108 ;  /* 0x0000002d976c7c23 */ /* 0x000fe2000800006c */
[----:B------:R-:W-:Y:S01]  /*8850*/  F2FP.SATFINITE.E4M3.F32.PACK_AB_MERGE_C R113, R117, R116, R118 ;  /* 0x000000747571723e */ /* 0x000fe20004807076 */
[----:B------:R-:W-:Y:S01]  /*8860*/  HADD2.F32 R162, -RZ, R4.H1_H1 ;  /* 0x30000004ffa27230 */ /* 0x000fe20000004100 */
[----:B------:R-:W-:Y:S01]  /*8870*/  F2FP.F16.E4M3.UNPACK_B R4, R167.H1 ;  /* 0x000000a7ff04723e */ /* 0x000fe200030006ff */
[----:B------:R-:W-:Y:S01]  /*8880*/  FFMA R109, R152, UR45, R109 ;  /* 0x0000002d986d7c23 */ /* 0x000fe2000800006d */
        /* <DEDUP_REMOVED lines=10> */
[----:B------:R-:W-:Y:S01]  /*8930*/  HADD2.F32 R167, -RZ, R6.H0_H0 ;  /* 0x20000006ffa77230 */ /* 0x000fe20000004100 */
[-C--:B------:R-:W-:Y:S01]  /*8940*/  F2FP.F16.E4M3.UNPACK_B R6, R175.reuse ;  /* 0x000000afff06723e */ /* 0x080fe200020006ff */
[----:B------:R-:W-:Y:S01]  /*8950*/  FFMA R98, R157, UR45, R98 ;  /* 0x0000002d9d627c23 */ /* 0x000fe20008000062 */
[----:B------:R-:W-:Y:S01]  /*8960*/  F2FP.SATFINITE.E4M3.F32.PACK_AB_MERGE_C R110, R111, R110, RZ ;  /* 0x0000006e6f6e723e */ /* 0x000fe200048070ff */
[--C-:B------:R-:W-:Y:S02]  /*8970*/  HADD2.F32 R169, -RZ, R4.reuse.H0_H0 ;  /* 0x20000004ffa97230 */ /* 0x100fe40000004100 */
[----:B------:R-:W-:Y:S01]  /*8980*/  FMUL R102, R102, UR37 ;  /* 0x0000002566667c20 */ /* 0x000fe20008400000 */
[----:B------:R-:W-:Y:S01]  /*8990*/  HADD2.F32 R170, -RZ, R4.H1_H1 ;  /* 0x30000004ffaa7230 */ /* 0x000fe20000004100 */
[----:B------:R-:W-:Y:S01]  /*89a0*/  F2FP.F16.E4M3.UNPACK_B R4, R175.H1 ;  /* 0x000000afff04723e */ /* 0x000fe200030006ff */
[----:B------:R-:W-:Y:S01]  /*89b0*/  FFMA R99, R158, UR45, R99 ;  /* 0x0000002d9e637c23 */ /* 0x000fe20008000063 */
[----:B------:R-:W-:Y:S01]  /*89c0*/  F2FP.SATFINITE.E4M3.F32.PACK_AB_MERGE_C R105, R109, R108, R110 ;  /* 0x0000006c6d69723e */ /* 0x000fe2000480706e */
[----:B------:R-:W-:Y:S01]  /*89d0*/  FMUL R103, R103, UR37 ;  /* 0x0000002567677c20 */ /* 0x000fe20008400000 */
[----:B------:R-:W-:Y:S01]  /*89e0*/  FFMA R100, R159, UR45, R100 ;  /* 0x0000002d9f647c23 */ /* 0x000fe20008000064 */
        /* <DEDUP_REMOVED lines=10> */
[--C-:B------:R-:W-:Y:S02]  /*8a90*/  HADD2.F32 R175, -RZ, R6.reuse.H0_H0 ;  /* 0x20000006ffaf7230 */ /* 0x100fe40000004100 */
[----:B------:R-:W-:Y:S01]  /*8aa0*/  FFMA R89, R164, UR45, R89 ;  /* 0x0000002da4597c23 */ /* 0x000fe20008000059 */
[----:B------:R-:W-:Y:S01]  /*8ab0*/  F2FP.SATFINITE.E4M3.F32.PACK_AB_MERGE_C R102, R103, R102, RZ ;  /* 0x000000666766723e */ /* 0x000fe200048070ff */
[----:B------:R-:W-:Y:S01]  /*8ac0*/  HADD2.F32 R176, -RZ, R6.H1_H1 ;  /* 0x30000006ffb07230 */ /* 0x000fe20000004100 */
[-C--:B------:R-:W-:Y:S01]  /*8ad0*/  F2FP.F16.E4M3.UNPACK_B R6, R183.reuse ;  /* 0x000000b7ff06723e */ /* 0x080fe200020006ff */
[--C-:B------:R-:W-:Y:S01]  /*8ae0*/  HADD2.F32 R177, -RZ, R4.reuse.H0_H0 ;  /* 0x20000004ffb17230 */ /* 0x100fe20000004100 */
[----:B------:R-:W-:Y:S01]  /*8af0*/  F2FP.SATFINITE.E4M3.F32.PACK_AB_MERGE_C R97, R101, R100, R102 ;  /* 0x000000646561723e */ /* 0x000fe20004807066 */
[----:B------:R-:W-:Y:S01]  /*8b00*/  HADD2.F32 R178, -RZ, R4.H1_H1 ;  /* 0x30000004ffb27230 */ /* 0x000fe20000004100 */
[----:B------:R-:W-:Y:S01]  /*8b10*/  F2FP.F16.E4M3.UNPACK_B R4, R183.H1 ;  /* 0x000000b7ff04723e */ /* 0x000fe200030006ff */
[----:B------:R-:W-:Y:S01]  /*8b20*/  FFMA R90, R165, UR45, R90 ;  /* 0x0000002da55a7c23 */ /* 0x000fe2000800005a */
[----:B------:R-:W-:Y:S01]  /*8b30*/  FMUL R94, R94, UR37 ;  /* 0x000000255e5e7c20 */ /* 0x000fe20008400000 */
[----:B------:R-:W-:Y:S01]  /*8b40*/  FFMA R91, R166, UR45, R91 ;  /* 0x0000002da65b7c23 */ /* 0x000fe2000800005b */
[----:B------:R-:W-:Y:S01]  /*8b50*/  FMUL R95, R95, UR37 ;  /* 0x000000255f5f7c20 */ /* 0x000fe20008400000 */
[----:B------:R-:W-:Y:S01]  /*8b60*/  FFMA R92, R167, UR45, R92 ;  /* 0x0000002da75c7c23 */ /* 0x000fe2000800005c */
[----:B------:R-:W-:Y:S01]  /*8b70*/  FFMA R93, R168, UR45, R93 ;  /* 0x0000002da85d7c23 */ /* 0x000fe2000800005d */
[----:B------:R-:W-:Y:S01]  /*8b80*/  HADD2.F32 R173, -RZ, R174.H0_H0 ;  /* 0x200000aeffad7230 */ /* 0x000fe20000004100 */
[----:B------:R-:W-:Y:S01]  /*8b90*/  F2FP.SATFINITE.E4M3.F32.PACK_AB_MERGE_C R90, R91, R90, RZ ;  /* 0x0000005a5b5a723e */ /* 0x000fe200048070ff */
[--C-:B------:R-:W-:Y:S02]  /*8ba0*/  HADD2.F32 R183, -RZ, R6.reuse.H0_H0 ;  /* 0x20000006ffb77230 */ /* 0x100fe40000004100 */
[----:B------:R-:W-:Y:S01]  /*8bb0*/  FFMA R94, R169, UR45, R94 ;  /* 0x0000002da95e7c23 */ /* 0x000fe2000800005e */
[----:B------:R-:W-:Y:S01]  /*8bc0*/  HADD2.F32 R184, -RZ, R6.H1_H1 ;  /* 0x30000006ffb87230 */ /* 0x000fe20000004100 */
[-C--:B------:R-:W-:Y:S01]  /*8bd0*/  F2FP.F16.E4M3.UNPACK_B R6, R191.reuse ;  /* 0x000000bfff06723e */ /* 0x080fe200020006ff */
[--C-:B------:R-:W-:Y:S01]  /*8be0*/  HADD2.F32 R185, -RZ, R4.reuse.H0_H0 ;  /* 0x20000004ffb97230 */ /* 0x100fe20000004100 */
[----:B------:R-:W-:Y:S01]  /*8bf0*/  F2FP.SATFINITE.E4M3.F32.PACK_AB_MERGE_C R88, R89, R88, R90 ;  /* 0x000000585958723e */ /* 0x000fe2000480705a */
[----:B------:R-:W-:Y:S01]  /*8c00*/  HADD2.F32 R186, -RZ, R4.H1_H1 ;  /* 0x30000004ffba7230 */ /* 0x000fe20000004100 */
[----:B------:R-:W-:Y:S01]  /*8c10*/  F2FP.F16.E4M3.UNPACK_B R4, R191.H1 ;  /* 0x000000bfff04723e */ /* 0x000fe200030006ff */
[----:B------:R-:W-:Y:S01]  /*8c20*/  FMUL R82, R82, UR37 ;  /* 0x0000002552527c20 */ /* 0x000fe20008400000 */
[----:B------:R-:W-:Y:S02]  /*8c30*/  HADD2.F32 R174, -RZ, R174.H1_H1 ;  /* 0x300000aeffae7230 */ /* 0x000fe40000004100 */
[----:B------:R-:W-:Y:S01]  /*8c40*/  FFMA R95, R170, UR45, R95 ;  /* 0x0000002daa5f7c23 */ /* 0x000fe2000800005f */
[----:B------:R-:W-:Y:S01]  /*8c50*/  FMUL R83, R83, UR37 ;  /* 0x0000002553537c20 */ /* 0x000fe20008400000 */
[----:B------:R-:W-:Y:S01]  /*8c60*/  FFMA R80, R171, UR45, R80 ;  /* 0x0000002dab507c23 */ /* 0x000fe20008000050 */
[----:B------:R-:W-:Y:S01]  /*8c70*/  FFMA R81, R172, UR45, R81 ;  /* 0x0000002dac517c23 */ /* 0x000fe20008000051 */
[----:B------:R-:W-:Y:S01]  /*8c80*/  FFMA R82, R173, UR45, R82 ;  /* 0x0000002dad527c23 */ /* 0x000fe20008000052 */
[----:B------:R-:W-:Y:S01]  /*8c90*/  F2FP.SATFINITE.E4M3.F32.PACK_AB_MERGE_C R94, R95, R94, RZ ;  /* 0x0000005e5f5e723e */ /* 0x000fe200048070ff */
[----:B------:R-:W-:Y:S01]  /*8ca0*/  FMUL R86, R86, UR37 ;  /* 0x0000002556567c20 */ /* 0x000fe20008400000 */
[----:B------:R-:W-:Y:S01]  /*8cb0*/  FFMA R83, R174, UR45, R83 ;  /* 0x0000002dae537c23 */ /* 0x000fe20008000053 */
[----:B------:R-:W-:Y:S01]  /*8cc0*/  FMUL R87, R87, UR37 ;  /* 0x0000002557577c20 */ /* 0x000fe20008400000 */
[----:B------:R-:W-:Y:S01]  /*8cd0*/  F2FP.SATFINITE.E4M3.F32.PACK_AB_MERGE_C R89, R93, R92, R94 ;  /* 0x0000005c5d59723e */ /* 0x000fe2000480705e */
[----:B------:R-:W-:Y:S01]  /*8ce0*/  FFMA R84, R175, UR45, R84 ;  /* 0x0000002daf547c23 */ /* 0x000fe20008000054 */
[--C-:B------:R-:W-:Y:S01]  /*8cf0*/  HADD2.F32 R191, -RZ, R6.reuse.H0_H0 ;  /* 0x20000006ffbf7230 */ /* 0x100fe20000004100 */
        /* <DEDUP_REMOVED lines=8> */
[--C-:B------:R-:W-:Y:S02]  /*8d80*/  HADD2.F32 R181, -RZ, R182.reuse.H0_H0 ;  /* 0x200000b6ffb57230 */ /* 0x100fe40000004100 */
[----:B------:R-:W-:Y:S01]  /*8d90*/  FFMA R86, R177, UR45, R86 ;  /* 0x0000002db1567c23 */ /* 0x000fe20008000056 */
[----:B------:R-:W-:Y:S01]  /*8da0*/  FMUL R74, R74, UR37 ;  /* 0x000000254a4a7c20 */ /* 0x000fe20008400000 */
[----:B------:R-:W-:Y:S02]  /*8db0*/  HADD2.F32 R182, -RZ, R182.H1_H1 ;  /* 0x300000b6ffb67230 */ /* 0x000fe40000004100 */
[----:B------:R-:W-:Y:S01]  /*8dc0*/  FFMA R87, R178, UR45, R87 ;  /* 0x0000002db2577c23 */ /* 0x000fe20008000057 */
[----:B------:R-:W-:Y:S01]  /*8dd0*/  FMUL R75, R75, UR37 ;  /* 0x000000254b4b7c20 */ /* 0x000fe20008400000 */
[----:B------:R-:W-:Y:S01]  /*8de0*/  FFMA R72, R179, UR45, R72 ;  /* 0x0000002db3487c23 */ /* 0x000fe20008000048 */
[----:B------:R-:W-:Y:S01]  /*8df0*/  FFMA R73, R180, UR45, R73 ;  /* 0x0000002db4497c23 */ /* 0x000fe20008000049 */
[--C-:B------:R-:W-:Y:S01]  /*8e00*/  HADD2.F32 R199, -RZ, R6.reuse.H0_H0 ;  /* 0x20000006ffc77230 */ /* 0x100fe20000004100 */
[----:B------:R-:W-:Y:S01]  /*8e10*/  F2FP.SATFINITE.E4M3.F32.PACK_AB_MERGE_C R86, R87, R86, RZ ;  /* 0x000000565756723e */ /* 0x000fe200048070ff */
[----:B------:R-:W-:Y:S02]  /*8e20*/  HADD2.F32 R200, -RZ, R6.H1_H1 ;  /* 0x30000006ffc87230 */ /* 0x000fe40000004100 */
[----:B------:R-:W-:Y:S01]  /*8e30*/  FFMA R74, R181, UR45, R74 ;  /* 0x0000002db54a7c23 */ /* 0x000fe2000800004a */
[--C-:B------:R-:W-:Y:S02]  /*8e40*/  HADD2.F32 R203, -RZ, R5.reuse.H0_H0 ;  /* 0x20000005ffcb7230 */ /* 0x100fe40000004100 */
[----:B------:R-:W-:Y:S01]  /*8e50*/  FMUL R78, R78, UR37 ;  /* 0x000000254e4e7c20 */ /* 0x000fe20008400000 */
[----:B------:R-:W-:Y:S02]  /*8e60*/  HADD2.F32 R204, -RZ, R5.H1_H1 ;  /* 0x30000005ffcc7230 */ /* 0x000fe40000004100 */
[----:B------:R-:W-:Y:S01]  /*8e70*/  FFMA R75, R182, UR45, R75 ;  /* 0x0000002db64b7c23 */ /* 0x000fe2000800004b */
[--C-:B------:R-:W-:Y:S01]  /*8e80*/  HADD2.F32 R201, -RZ, R4.reuse.H0_H0 ;  /* 0x20000004ffc97230 */ /* 0x100fe20000004100 */
[-C--:B------:R-:W-:Y:S01]  /*8e90*/  F2FP.F16.E4M3.UNPACK_B R6, R207.reuse ;  /* 0x000000cfff06723e */ /* 0x080fe200020006ff */
[----:B------:R-:W-:Y:S01]  /*8ea0*/  HADD2.F32 R202, -RZ, R4.H1_H1 ;  /* 0x30000004ffca7230 */ /* 0x000fe20000004100 */
[----:B------:R-:W-:Y:S01]  /*8eb0*/  F2FP.F16.E4M3.UNPACK_B R4, R207.H1 ;  /* 0x000000cfff04723e */ /* 0x000fe200030006ff */
[----:B------:R-:W-:Y:S01]  /*8ec0*/  FMUL R79, R79, UR37 ;  /* 0x000000254f4f7c20 */ /* 0x000fe20008400000 */
[----:B------:R-:W-:Y:S01]  /*8ed0*/  F2FP.F16.E4M3.UNPACK_B R5, R214 ;  /* 0x000000d6ff05723e */ /* 0x000fe200020006ff */
[----:B------:R-:W-:Y:S01]  /*8ee0*/  FFMA R76, R183, UR45, R76 ;  /* 0x0000002db74c7c23 */ /* 0x000fe2000800004c */
        /* <DEDUP_REMOVED lines=8> */
[--C-:B------:R-:W-:Y:S02]  /*8f70*/  HADD2.F32 R207, -RZ, R6.reuse.H0_H0 ;  /* 0x20000006ffcf7230 */ /* 0x100fe40000004100 */
[----:B------:R-:W-:Y:S01]  /*8f80*/  FFMA R65, R188, UR45, R65 ;  /* 0x0000002dbc417c23 */ /* 0x000fe20008000041 */
[----:B------:R-:W-:Y:S01]  /*8f90*/  HADD2.F32 R208, -RZ, R6.H1_H1 ;  /* 0x30000006ffd07230 */ /* 0x000fe20000004100 */
[-C--:B------:R-:W-:Y:S01]  /*8fa0*/  F2FP.F16.E4M3.UNPACK_B R6, R215.reuse ;  /* 0x000000d7ff06723e */ /* 0x080fe200020006ff */
[--C-:B------:R-:W-:Y:S02]  /*8fb0*/  HADD2.F32 R211, -RZ, R5.reuse.H0_H0 ;  /* 0x20000005ffd37230 */ /* 0x100fe40000004100 */
[----:B------:R-:W-:Y:S01]  /*8fc0*/  FFMA R66, R189, UR45, R66 ;  /* 0x0000002dbd427c23 */ /* 0x000fe20008000042 */
[----:B------:R-:W-:Y:S01]  /*8fd0*/  HADD2.F32 R212, -RZ, R5.H1_H1 ;  /* 0x30000005ffd47230 */ /* 0x000fe20000004100 */
[----:B------:R-:W-:Y:S01]  /*8fe0*/  F2FP.F16.E4M3.UNPACK_B R5, R222 ;  /* 0x000000deff05723e */ /* 0x000fe200020006ff */
[--C-:B------:R-:W-:Y:S02]  /*8ff0*/  HADD2.F32 R209, -RZ, R4.reuse.H0_H0 ;  /* 0x20000004ffd17230 */ /* 0x100fe40000004100 */
[----:B------:R-:W-:Y:S01]  /*9000*/  FMUL R70, R70, UR37 ;  /* 0x0000002546467c20 */ /* 0x000fe20008400000 */
[----:B------:R-:W-:Y:S01]  /*9010*/  HADD2.F32 R210, -RZ, R4.H1_H1 ;  /* 0x30000004ffd27230 */ /* 0x000fe20000004100 */
[----:B------:R-:W-:Y:S01]  /*9020*/  F2FP.F16.E4M3.UNPACK_B R4, R215.H1 ;  /* 0x000000d7ff04723e */ /* 0x000fe200030006ff */
[----:B------:R-:W-:Y:S01]  /*9030*/  FFMA R67, R190, UR45, R67 ;  /* 0x0000002dbe437c23 */ /* 0x000fe20008000043 */
[----:B------:R-:W-:Y:S01]  /*9040*/  FMUL R71, R71, UR37 ;  /* 0x0000002547477c20 */ /* 0x000fe20008400000 */
[----:B------:R-:W-:Y:S01]  /*9050*/  FFMA R68, R191, UR45, R68 ;  /* 0x0000002dbf447c23 */ /* 0x000fe20008000044 */
[----:B------:R-:W-:Y:S01]  /*9060*/  FFMA R69, R192, UR45, R69 ;  /* 0x0000002dc0457c23 */ /* 0x000fe20008000045 */
[----:B------:R-:W-:Y:S02]  /*9070*/  HADD2.F32 R197, -RZ, R198.H0_H0 ;  /* 0x200000c6ffc57230 */ /* 0x000fe40000004100 */
[----:B------:R-:W-:Y:S01]  /*9080*/  FFMA R70, R193, UR45, R70 ;  /* 0x0000002dc1467c23 */ /* 0x000fe20008000046 */
[--C-:B------:R-:W-:Y:S02]  /*9090*/  HADD2.F32 R215, -RZ, R6.reuse.H0_H0 ;  /* 0x20000006ffd77230 */ /* 0x100fe40000004100 */
[----:B------:R-:W-:Y:S01]  /*90a0*/  FMUL R58, R58, UR37 ;  /* 0x000000253a3a7c20 */ /* 0x000fe20008400000 */
[----:B------:R-:W-:Y:S01]  /*90b0*/  HADD2.F32 R216, -RZ, R6.H1_H1 ;  /* 0x30000006ffd87230 */ /* 0x000fe20000004100 */
[-C--:B------:R-:W-:Y:S01]  /*90c0*/  F2FP.F16.E4M3.UNPACK_B R6, R223.reuse ;  /* 0x000000dfff06723e */ /* 0x080fe200020006ff */
[--C-:B------:R-:W-:Y:S02]  /*90d0*/  HADD2.F32 R217, -RZ, R4.reuse.H0_H0 ;  /* 0x20000004ffd97230 */ /* 0x100fe40000004100 */
[----:B------:R-:W-:Y:S01]  /*90e0*/  FFMA R71, R194, UR45, R71 ;  /* 0x0000002dc2477c23 */ /* 0x000fe20008000047 */
[----:B------:R-:W-:Y:S01]  /*90f0*/  HADD2.F32 R218, -RZ, R4.H1_H1 ;  /* 0x30000004ffda7230 */ /* 0x000fe20000004100 */
[----:B------:R-:W-:Y:S01]  /*9100*/  F2FP.F16.E4M3.UNPACK_B R4, R223.H1 ;  /* 0x000000dfff04723e */ /* 0x000fe200030006ff */
[--C-:B------:R-:W-:Y:S02]  /*9110*/  HADD2.F32 R219, -RZ, R5.reuse.H0_H0 ;  /* 0x20000005ffdb7230 */ /* 0x100fe40000004100 */
[----:B------:R-:W-:Y:S01]  /*9120*/  FMUL R59, R59, UR37 ;  /* 0x000000253b3b7c20 */ /* 0x000fe20008400000 */
[----:B------:R-:W-:Y:S01]  /*9130*/  HADD2.F32 R220, -RZ, R5.H1_H1 ;  /* 0x30000005ffdc7230 */ /* 0x000fe20000004100 */
[----:B------:R-:W-:Y:S01]  /*9140*/  F2FP.F16.E4M3.UNPACK_B R5, R230 ;  /* 0x000000e6ff05723e */ /* 0x000fe200020006ff */
[----:B------:R-:W-:Y:S02]  /*9150*/  HADD2.F32 R198, -RZ, R198.H1_H1 ;  /* 0x300000c6ffc67230 */ /* 0x000fe40000004100 */
[----:B------:R-:W-:Y:S01]  /*9160*/  FFMA R56, R195, UR45, R56 ;  /* 0x0000002dc3387c23 */ /* 0x000fe20008000038 */
[----:B------:R-:W-:Y:S01]  /*9170*/  FFMA R57, R196, UR45, R57 ;  /* 0x0000002dc4397c23 */ /* 0x000fe20008000039 */
[----:B------:R-:W-:Y:S01]  /*9180*/  FFMA R58, R197, UR45, R58 ;  /* 0x0000002dc53a7c23 */ /* 0x000fe2000800003a */
[----:B------:R-:W-:Y:S01]  /*9190*/  FMUL R62, R62, UR37 ;  /* 0x000000253e3e7c20 */ /* 0x000fe20008400000 */
[----:B------:R-:W-:Y:S01]  /*91a0*/  FFMA R59, R198, UR45, R59 ;  /* 0x0000002dc63b7c23 */ /* 0x000fe2000800003b */
[----:B------:R-:W-:Y:S01]  /*91b0*/  FMUL R63, R63, UR37 ;  /* 0x000000253f3f7c20 */ /* 0x000fe20008400000 */
[--C-:B------:R-:W-:Y:S02]  /*91c0*/  HADD2.F32 R223, -RZ, R6.reuse.H0_H0 ;  /* 0x20000006ffdf7230 */ /* 0x100fe40000004100 */
[----:B------:R-:W-:Y:S01]  /*91d0*/  FFMA R60, R199, UR45, R60 ;  /* 0x0000002dc73c7c23 */ /* 0x000fe2000800003c */
[----:B------:R-:W-:Y:S01]  /*91e0*/  HADD2.F32 R224, -RZ, R6.H1_H1 ;  /* 0x30000006ffe07230 */ /* 0x000fe20000004100 */
[-C--:B------:R-:W-:Y:S01]  /*91f0*/  F2FP.F16.E4M3.UNPACK_B R6, R231.reuse ;  /* 0x000000e7ff06723e */ /* 0x080fe200020006ff */
[--C-:B------:R-:W-:Y:S02]  /*9200*/  HADD2.F32 R225, -RZ, R4.reuse.H0_H0 ;  /* 0x20000004ffe17230 */ /* 0x100fe40000004100 */
[----:B------:R-:W-:Y:S01]  /*9210*/  FFMA R61, R200, UR45, R61 ;  /* 0x0000002dc83d7c23 */ /* 0x000fe2000800003d */
[----:B------:R-:W-:Y:S01]  /*9220*/  HADD2.F32 R226, -RZ, R4.H1_H1 ;  /* 0x30000004ffe27230 */ /* 0x000fe20000004100 */
[----:B------:R-:W-:Y:S01]  /*9230*/  F2FP.F16.E4M3.UNPACK_B R4, R231.H1 ;  /* 0x000000e7ff04723e */ /* 0x000fe200030006ff */
[--C-:B------:R-:W-:Y:S02]  /*9240*/  HADD2.F32 R227, -RZ, R5.reuse.H0_H0 ;  /* 0x20000005ffe37230 */ /* 0x100fe40000004100 */
[----:B------:R-:W-:Y:S01]  /*9250*/  FFMA R62, R201, UR45, R62 ;  /* 0x0000002dc93e7c23 */ /* 0x000fe2000800003e */
[----:B------:R-:W-:Y:S01]  /*9260*/  HADD2.F32 R228, -RZ, R5.H1_H1 ;  /* 0x30000005ffe47230 */ /* 0x000fe20000004100 */
[----:B------:R-:W-:Y:S01]  /*9270*/  F2FP.F16.E4M3.UNPACK_B R5, R240 ;  /* 0x000000f0ff05723e */ /* 0x000fe200020006ff */
[--C-:B------:R-:W-:Y:S02]  /*9280*/  HADD2.F32 R205, -RZ, R206.reuse.H0_H0 ;  /* 0x200000ceffcd7230 */ /* 0x100fe40000004100 */
[----:B------:R-:W-:Y:S01]  /*9290*/  FMUL R50, R50, UR37 ;  /* 0x0000002532327c20 */ /* 0x000fe20008400000 */
[----:B------:R-:W-:Y:S02]  /*92a0*/  HADD2.F32 R206, -RZ, R206.H1_H1 ;  /* 0x300000ceffce7230 */ /* 0x000fe40000004100 */
[----:B------:R-:W-:Y:S01]  /*92b0*/  FFMA R63, R202, UR45, R63 ;  /* 0x0000002dca3f7c23 */ /* 0x000fe2000800003f */
[----:B------:R-:W-:Y:S01]  /*92c0*/  FMUL R51, R51, UR37 ;  /* 0x0000002533337c20 */ /* 0x000fe20008400000 */
[--C-:B------:R-:W-:Y:S01]  /*92d0*/  HADD2.F32 R231, -RZ, R6.reuse.H0_H0 ;  /* 0x20000006ffe77230 */ /* 0x100fe20000004100 */
[----:B------:R-:W-:Y:S01]  /*92e0*/  F2FP.SATFINITE.E4M3.F32.PACK_AB_MERGE_C R81, R85, R84, R86 ;  /* 0x000000545551723e */ /* 0x000fe20004807056 */
[----:B------:R-:W-:Y:S02]  /*92f0*/  HADD2.F32 R232, -RZ, R6.H1_H1 ;  /* 0x30000006ffe87230 */ /* 0x000fe40000004100 */
[----:B------:R-:W-:Y:S01]  /*9300*/  FFMA R48, R203, UR45, R48 ;  /* 0x0000002dcb307c23 */ /* 0x000fe20008000030 */
[--C-:B------:R-:W-:Y:S02]  /*9310*/  HADD2.F32 R233, -RZ, R4.reuse.H0_H0 ;  /* 0x20000004ffe97230 */ /* 0x100fe40000004100 */
[----:B------:R-:W-:Y:S01]  /*9320*/  FFMA R49, R204, UR45, R49 ;  /* 0x0000002dcc317c23 */ /* 0x000fe20008000031 */
[----:B------:R-:W-:Y:S01]  /*9330*/  HADD2.F32 R234, -RZ, R4.H1_H1 ;  /* 0x30000004ffea7230 */ /* 0x000fe20000004100 */
[----:B------:R-:W-:Y:S01]  /*9340*/  F2FP.SATFINITE.E4M3.F32.PACK_AB_MERGE_C R74, R75, R74, RZ ;  /* 0x0000004a4b4a723e */ /* 0x000fe200048070ff */
[--C-:B------:R-:W-:Y:S01]  /*9350*/  HADD2.F32 R235, -RZ, R5.reuse.H0_H0 ;  /* 0x20000005ffeb7230 */ /* 0x100fe20000004100 */
[----:B------:R-:W-:Y:S01]  /*9360*/  F2FP.SATFINITE.E4M3.F32.PACK_AB_MERGE_C R66, R67, R66, RZ ;  /* 0x000000424342723e */ /* 0x000fe200048070ff */
[----:B------:R-:W-:Y:S01]  /*9370*/  HADD2.F32 R236, -RZ, R5.H1_H1 ;  /* 0x30000005ffec7230 */ /* 0x000fe20000004100 */
[----:B------:R-:W-:Y:S01]  /*9380*/  F2FP.SATFINITE.E4M3.F32.PACK_AB_MERGE_C R72, R73, R72, R74 ;  /* 0x000000484948723e */ /* 0x000fe2000480704a */
[----:B------:R-:W-:Y:S01]  /*9390*/  LDTM.16dp32bit_t0_t15.x8 R4, tmem[UR4+0xe0] ;  /* 0x0000e004000479ee */ /* 0x000fe20008980000 */
[----:B------:R-:W2:Y:S01]  /*93a0*/  LDTM.16dp32bit_t16_t31.x8 R4, tmem[UR4+0xe8] ;  /* 0x0000e804000479ee */ /* 0x000ea200089a0000 */
[----:B------:R-:W-:Y:S01]  /*93b0*/  F2FP.F16.E4M3.UNPACK_B R240, R240.H1 ;  /* 0x000000f0fff0723e */ /* 0x000fe200030006ff */
[----:B------:R-:W-:Y:S01]  /*93c0*/  NOP ;  /* 0x0000000000007918 */ /* 0x000fe20000000000 */
[----:B------:R-:W-:Y:S01]  /*93d0*/  F2FP.F16.E4M3.UNPACK_B R214, R214.H1 ;  /* 0x000000d6ffd6723e */ /* 0x000fe200030006ff */
[----:B------:R-:W-:Y:S01]  /*93e0*/  UIADD3 UR4, UPT, UPT, UR47, 0xb0, URZ ;  /* 0x000000b02f047890 */ /* 0x000fe2000fffe0ff */
[----:B------:R-:W-:Y:S01]  /*93f0*/  F2FP.SATFINITE.E4M3.F32.PACK_AB_MERGE_C R64, R65, R64, R66 ;  /* 0x000000404140723e */ /* 0x000fe20004807042 */
[----:B------:R-:W-:Y:S01]  /*9400*/  FFMA R50, R205, UR45, R50 ;  /* 0x0000002dcd327c23 */ /* 0x000fe20008000032 */
[----:B------:R-:W-:Y:S01]  /*9410*/  F2FP.SATFINITE.E4M3.F32.PACK_AB_MERGE_C R58, R59, R58, RZ ;  /* 0x0000003a3b3a723e */ /* 0x000fe200048070ff */
[----:B------:R-:W-:Y:S01]  /*9420*/  FFMA R51, R206, UR45, R51 ;  /* 0x0000002dce337c23 */ /* 0x000fe20008000033 */
[----:B------:R-:W-:Y:S01]  /*9430*/  FFMA R52, R207, UR45, R52 ;  /* 0x0000002dcf347c23 */ /* 0x000fe20008000034 */
[----:B------:R-:W-:Y:S01]  /*9440*/  FFMA R53, R208, UR45, R53 ;  /* 0x0000002dd0357c23 */ /* 0x000fe20008000035 */
[----:B------:R-:W-:Y:S01]  /*9450*/  F2FP.SATFINITE.E4M3.F32.PACK_AB_MERGE_C R56, R57, R56, R58 ;  /* 0x000000383938723e */ /* 0x000fe2000480703a */
[----:B------:R-:W-:Y:S01]  /*9460*/  FMUL R54, R54, UR37 ;  /* 0x0000002536367c20 */ /* 0x000fe20008400000 */
[----:B------:R-:W-:Y:S01]  /*9470*/  F2FP.SATFINITE.E4M3.F32.PACK_AB_MERGE_C R50, R51, R50, RZ ;  /* 0x000000323332723e */ /* 0x000fe200048070ff */
[----:B------:R-:W-:Y:S01]  /*9480*/  FMUL R55, R55, UR37 ;  /* 0x0000002537377c20 */ /* 0x000fe20008400000 */
[----:B------:R-:W-:Y:S01]  /*9490*/  F2FP.SATFINITE.E4M3.F32.PACK_AB_MERGE_C R73, R79, R78, RZ ;  /* 0x0000004e4f49723e */ /* 0x000fe200048070ff */
[----:B------:R-:W-:Y:S01]  /*94a0*/  FFMA R54, R209, UR45, R54 ;  /* 0x0000002dd1367c23 */ /* 0x000fe20008000036 */
[----:B------:R-:W-:Y:S01]  /*94b0*/  F2FP.SATFINITE.E4M3.F32.PACK_AB_MERGE_C R48, R49, R48, R50 ;  /* 0x000000303130723e */ /* 0x000fe20004807032 */
[----:B------:R-:W-:Y:S01]  /*94c0*/  FFMA R55, R210, UR45, R55 ;  /* 0x0000002dd2377c23 */ /* 0x000fe20008000037 */
[----:B------:R-:W-:Y:S01]  /*94d0*/  F2FP.SATFINITE.E4M3.F32.PACK_AB_MERGE_C R73, R77, R76, R73 ;  /* 0x0000004c4d49723e */ /* 0x000fe20004807049 */
[----:B------:R-:W-:Y:S01]  /*94e0*/  FFMA R40, R211, UR45, R40 ;  /* 0x0000002dd3287c23 */ /* 0x000fe20008000028 */
[----:B------:R-:W-:Y:S01]  /*94f0*/  FFMA R41, R212, UR45, R41 ;  /* 0x0000002dd4297c23 */ /* 0x000fe20008000029 */
[----:B------:R-:W-:Y:S01]  /*9500*/  F2FP.SATFINITE.E4M3.F32.PACK_AB_MERGE_C R70, R71, R70, RZ ;  /* 0x000000464746723e */ /* 0x000fe200048070ff */
[----:B------:R-:W-:Y:S01]  /*9510*/  HADD2.F32 R213, -RZ, R214.H0_H0 ;  /* 0x200000d6ffd57230 */ /* 0x000fe20000004100 */
[----:B-1----:R-:W-:Y:S01]  /*9520*/  UPRMT UR4, UR5, 0x654, UR4 ;  /* 0x0000065405047896 */ /* 0x002fe20008000004 */
[----:B------:R-:W-:Y:S01]  /*9530*/  F2FP.SATFINITE.E4M3.F32.PACK_AB_MERGE_C R62, R63, R62, RZ ;  /* 0x0000003e3f3e723e */ /* 0x000fe200048070ff */
[----:B--2---:R-:W-:Y:S01]  /*9540*/  FMUL R4, R4, UR37 ;  /* 0x0000002504047c20 */ /* 0x004fe20008400000 */
[----:B------:R-:W-:Y:S01]  /*9550*/  F2FP.SATFINITE.E4M3.F32.PACK_AB_MERGE_C R65, R69, R68, R70 ;  /* 0x000000444541723e */ /* 0x000fe20004807046 */
[----:B------:R-:W-:Y:S01]  /*9560*/  FMUL R5, R5, UR37 ;  /* 0x0000002505057c20 */ /* 0x000fe20008400000 */
[----:B------:R-:W-:Y:S01]  /*9570*/  F2FP.SATFINITE.E4M3.F32.PACK_AB_MERGE_C R57, R61, R60, R62 ;  /* 0x0000003c3d39723e */ /* 0x000fe2000480703e */
[----:B------:R-:W-:Y:S01]  /*9580*/  FMUL R8, R8, UR37 ;  /* 0x0000002508087c20 */ /* 0x000fe20008400000 */
[----:B------:R-:W-:Y:S01]  /*9590*/  F2FP.SATFINITE.E4M3.F32.PACK_AB_MERGE_C R54, R55, R54, RZ ;  /* 0x000000363736723e */ /* 0x000fe200048070ff */
[----:B------:R-:W-:Y:S01]  /*95a0*/  FMUL R9, R9, UR37 ;  /* 0x0000002509097c20 */ /* 0x000fe20008400000 */
[----:B------:R-:W-:Y:S01]  /*95b0*/  SYNCS.ARRIVE.TRANS64.RED.A1T0 RZ, [UR4], RZ ;  /* 0x000000ffffff79a7 */ /* 0x000fe20008100404 */
[--C-:B------:R-:W-:Y:S01]  /*95c0*/  HADD2.F32 R237, -RZ, R240.reuse.H0_H0 ;  /* 0x200000f0ffed7230 */ /* 0x100fe20000004100 */
[----:B------:R-:W-:Y:S01]  /*95d0*/  F2FP.SATFINITE.E4M3.F32.PACK_AB_MERGE_C R49, R53, R52, R54 ;  /* 0x000000343531723e */ /* 0x000fe20004807036 */
[----:B------:R-:W-:Y:S02]  /*95e0*/  HADD2.F32 R238, -RZ, R240.H1_H1 ;  /* 0x300000f0ffee7230 */ /* 0x000fe40000004100 */
[----:B------:R-:W-:Y:S01]  /*95f0*/  FMUL R42, R42, UR37 ;  /* 0x000000252a2a7c20 */ /* 0x000fe20008400000 */
[----:B------:R-:W-:Y:S02]  /*9600*/  HADD2.F32 R240, -RZ, R242.H1_H1 ;  /* 0x300000f2fff07230 */ /* 0x000fe40000004100 */
[----:B------:R-:W-:Y:S01]  /*9610*/  FMUL R43, R43, UR37 ;  /* 0x000000252b2b7c20 */ /* 0x000fe20008400000 */
[----:B------:R-:W1:Y:S01]  /*9620*/  S2R R242, SR_TID.X ;  /* 0x0000000000f27919 */ /* 0x000e620000002100 */
[----:B------:R-:W-:Y:S01]  /*9630*/  FFMA R42, R213, UR45, R42 ;  /* 0x0000002dd52a7c23 */ /* 0x000fe2000800002a */
[----:B------:R-:W-:Y:S02]  /*9640*/  HADD2.F32 R214, -RZ, R214.H1_H1 ;  /* 0x300000d6ffd67230 */ /* 0x000fe40000004100 */
[----:B------:R-:W-:Y:S01]  /*9650*/  FMUL R46, R46, UR37 ;  /* 0x000000252e2e7c20 */ /* 0x000fe20008400000 */
[----:B------:R-:W-:Y:S01]  /*9660*/  FMUL R47, R47, UR37 ;  /* 0x000000252f2f7c20 */ /* 0x000fe20008400000 */
[----:B------:R-:W-:Y:S01]  /*9670*/  FMUL R34, R34, UR37 ;  /* 0x0000002522227c20 */ /* 0x000fe20008400000 */
[----:B------:R-:W-:Y:S01]  /*9680*/  FMUL R35, R35, UR37 ;  /* 0x0000002523237c20 */ /* 0x000fe20008400000 */
[----:B------:R-:W-:Y:S01]  /*9690*/  FFMA R43, R214, UR45, R43 ;  /* 0x0000002dd62b7c23 */ /* 0x000fe2000800002b */
[----:B------:R-:W-:Y:S01]  /*96a0*/  FFMA R44, R215, UR45, R44 ;  /* 0x0000002dd72c7c23 */ /* 0x000fe2000800002c */
[----:B------:R-:W-:Y:S01]  /*96b0*/  FFMA R45, R216, UR45, R45 ;  /* 0x0000002dd82d7c23 */ /* 0x000fe2000800002d */
[----:B------:R-:W-:Y:S01]  /*96c0*/  FFMA R46, R217, UR45, R46 ;  /* 0x0000002dd92e7c23 */ /* 0x000fe2000800002e */
[----:B------:R-:W-:Y:S01]  /*96d0*/  FFMA R47, R218, UR45, R47 ;  /* 0x0000002dda2f7c23 */ /* 0x000fe2000800002f */
[----:B------:R-:W-:Y:S01]  /*96e0*/  FFMA R32, R219, UR45, R32 ;  /* 0x0000002ddb207c23 */ /* 0x000fe20008000020 */
[----:B------:R-:W-:Y:S01]  /*96f0*/  FFMA R33, R220, UR45, R33 ;  /* 0x0000002ddc217c23 */ /* 0x000fe20008000021 */
[----:B------:R-:W-:Y:S01]  /*9700*/  F2FP.SATFINITE.E4M3.F32.PACK_AB_MERGE_C R42, R43, R42, RZ ;  /* 0x0000002a2b2a723e */ /* 0x000fe200048070ff */
[----:B------:R-:W-:Y:S01]  /*9710*/  FMUL R38, R38, UR37 ;  /* 0x0000002526267c20 */ /* 0x000fe20008400000 */
[----:B------:R-:W-:Y:S01]  /*9720*/  F2FP.SATFINITE.E4M3.F32.PACK_AB_MERGE_C R46, R47, R46, RZ ;  /* 0x0000002e2f2e723e */ /* 0x000fe200048070ff */
[----:B------:R-:W-:Y:S01]  /*9730*/  FMUL R39, R39, UR37 ;  /* 0x0000002527277c20 */ /* 0x000fe20008400000 */
[----:B------:R-:W-:Y:S01]  /*9740*/  F2FP.SATFINITE.E4M3.F32.PACK_AB_MERGE_C R40, R41, R40, R42 ;  /* 0x000000282928723e */ /* 0x000fe2000480702a */
[----:B------:R-:W-:Y:S01]  /*9750*/  FMUL R26, R26, UR37 ;  /* 0x000000251a1a7c20 */ /* 0x000fe20008400000 */
[----:B------:R-:W-:Y:S01]  /*9760*/  F2FP.SATFINITE.E4M3.F32.PACK_AB_MERGE_C R41, R45, R44, R46 ;  /* 0x0000002c2d29723e */ /* 0x000fe2000480702e */
        /* <DEDUP_REMOVED lines=9> */
[----:B------:R-:W-:Y:S01]  /*9800*/  F2FP.F16.E4M3.UNPACK_B R222, R222.H1 ;  /* 0x000000deffde723e */ /* 0x000fe200030006ff */
[----:B------:R-:W-:Y:S01]  /*9810*/  BSSY.RECONVERGENT B0, `(.L_x_103) ;  /* 0x0000093000007945 */ /* 0x000fe20003800200 */
[C---:B-1----:R-:W-:Y:S02]  /*9820*/  SHF.L.U32 R3, R242.reuse, 0x4, RZ ;  /* 0x00000004f2037819 */ /* 0x042fe400000006ff */
[----:B------:R-:W-:Y:S01]  /*9830*/  F2FP.F16.E4M3.UNPACK_B R230, R230.H1 ;  /* 0x000000e6ffe6723e */ /* 0x000fe200030006ff */
[--C-:B------:R-:W-:Y:S01]  /*9840*/  HADD2.F32 R221, -RZ, R222.reuse.H0_H0 ;  /* 0x200000deffdd7230 */ /* 0x100fe20000004100 */
[----:B------:R-:W-:Y:S01]  /*9850*/  LOP3.LUT R3, R3, 0xf0, RZ, 0xc0, !PT ;  /* 0x000000f003037812 */ /* 0x000fe200078ec0ff */
[----:B------:R-:W-:Y:S01]  /*9860*/  HADD2.F32 R222, -RZ, R222.H1_H1 ;  /* 0x300000deffde7230 */ /* 0x000fe20000004100 */
[----:B------:R-:W-:Y:S01]  /*9870*/  LOP3.LUT P0, RZ, R242, 0x60, RZ, 0xc0, !PT ;  /* 0x00000060f2ff7812 */ /* 0x000fe2000780c0ff */
[--C-:B------:R-:W-:Y:S01]  /*9880*/  HADD2.F32 R229, -RZ, R230.reuse.H0_H0 ;  /* 0x200000e6ffe57230 */ /* 0x100fe20000004100 */
[----:B------:R-:W-:Y:S01]  /*9890*/  LEA R3, R249, R3, 0x3 ;  /* 0x00000003f9037211 */ /* 0x000fe200078e18ff */
[----:B------:R-:W-:Y:S01]  /*98a0*/  FFMA R34, R221, UR45, R34 ;  /* 0x0000002ddd227c23 */ /* 0x000fe20008000022 */
[----:B------:R-:W-:Y:S01]  /*98b0*/  FFMA R35, R222, UR45, R35 ;  /* 0x0000002dde237c23 */ /* 0x000fe20008000023 */
[----:B------:R-:W-:Y:S01]  /*98c0*/  FFMA R36, R223, UR45, R36 ;  /* 0x0000002ddf247c23 */ /* 0x000fe20008000024 */
[----:B------:R-:W-:Y:S01]  /*98d0*/  FFMA R37, R224, UR45, R37 ;  /* 0x0000002de0257c23 */ /* 0x000fe20008000025 */
[----:B------:R1:W-:Y:S01]  /*98e0*/  STS.64 [R3+UR46+0x3d80], R128 ;  /* 0x003d808003007988 */ /* 0x0003e20008000a2e */
[----:B------:R-:W-:Y:S01]  /*98f0*/  FFMA R38, R225, UR45, R38 ;  /* 0x0000002de1267c23 */ /* 0x000fe20008000026 */
[----:B------:R-:W-:Y:S01]  /*9900*/  F2FP.SATFINITE.E4M3.F32.PACK_AB_MERGE_C R34, R35, R34, RZ ;  /* 0x000000222322723e */ /* 0x000fe200048070ff */
[----:B------:R-:W-:Y:S01]  /*9910*/  FFMA R39, R226, UR45, R39 ;  /* 0x0000002de2277c23 */ /* 0x000fe20008000027 */
[----:B------:R-:W-:Y:S01]  /*9920*/  FFMA R24, R227, UR45, R24 ;  /* 0x0000002de3187c23 */ /* 0x000fe20008000018 */
[----:B------:R-:W-:Y:S01]  /*9930*/  FFMA R25, R228, UR45, R25 ;  /* 0x0000002de4197c23 */ /* 0x000fe20008000019 */
[----:B------:R1:W-:Y:S01]  /*9940*/  STS.64 [R3+UR46+0x4180], R120 ;  /* 0x0041807803007988 */ /* 0x0003e20008000a2e */
[----:B------:R-:W-:Y:S01]  /*9950*/  F2FP.SATFINITE.E4M3.F32.PACK_AB_MERGE_C R32, R33, R32, R34 ;  /* 0x000000202120723e */ /* 0x000fe20004807022 */
[----:B------:R-:W-:Y:S01]  /*9960*/  FFMA R26, R229, UR45, R26 ;  /* 0x0000002de51a7c23 */ /* 0x000fe2000800001a */
[----:B------:R-:W-:Y:S01]  /*9970*/  F2FP.SATFINITE.E4M3.F32.PACK_AB_MERGE_C R33, R39, R38, RZ ;  /* 0x000000262721723e */ /* 0x000fe200048070ff */
[----:B------:R-:W-:Y:S02]  /*9980*/  HADD2.F32 R230, -RZ, R230.H1_H1 ;  /* 0x300000e6ffe67230 */ /* 0x000fe40000004100 */
[----:B------:R1:W-:Y:S01]  /*9990*/  STS.64 [R3+UR46+0x4580], R112 ;  /* 0x0045807003007988 */ /* 0x0003e20008000a2e */
[----:B------:R-:W-:Y:S02]  /*99a0*/  F2FP.SATFINITE.E4M3.F32.PACK_AB_MERGE_C R33, R37, R36, R33 ;  /* 0x000000242521723e */ /* 0x000fe40004807021 */
        /* <DEDUP_REMOVED lines=10> */
[----:B------:R-:W-:Y:S01]  /*9a50*/  FFMA R6, R237, UR45, R6 ;  /* 0x0000002ded067c23 */ /* 0x000fe20008000006 */
[----:B------:R-:W-:Y:S01]  /*9a60*/  F2FP.SATFINITE.E4M3.F32.PACK_AB_MERGE_C R24, R25, R24, R26 ;  /* 0x000000181918723e */ /* 0x000fe2000480701a */
[----:B------:R-:W-:Y:S01]  /*9a70*/  FFMA R7, R238, UR45, R7 ;  /* 0x0000002dee077c23 */ /* 0x000fe20008000007 */
[----:B------:R-:W-:Y:S01]  /*9a80*/  FFMA R8, R239, UR45, R8 ;  /* 0x0000002def087c23 */ /* 0x000fe20008000008 */
[----:B------:R-:W-:Y:S01]  /*9a90*/  FFMA R9, R240, UR45, R9 ;  /* 0x0000002df0097c23 */ /* 0x000fe20008000009 */
[----:B------:R1:W-:Y:S01]  /*9aa0*/  STS.64 [R3+UR46+0x5180], R88 ;  /* 0x0051805803007988 */ /* 0x0003e20008000a2e */
[----:B------:R-:W-:Y:S01]  /*9ab0*/  FFMA R10, R0, UR45, R10 ;  /* 0x0000002d000a7c23 */ /* 0x000fe2000800000a */
[----:B------:R-:W-:Y:S01]  /*9ac0*/  FFMA R11, R2, UR45, R11 ;  /* 0x0000002d020b7c23 */ /* 0x000fe2000800000b */
[----:B------:R-:W-:Y:S02]  /*9ad0*/  F2FP.SATFINITE.E4M3.F32.PACK_AB_MERGE_C R6, R7, R6, RZ ;  /* 0x000000060706723e */ /* 0x000fe400048070ff */
[----:B------:R-:W-:Y:S01]  /*9ae0*/  F2FP.SATFINITE.E4M3.F32.PACK_AB_MERGE_C R30, R31, R30, RZ ;  /* 0x0000001e1f1e723e */ /* 0x000fe200048070ff */
[----:B------:R1:W-:Y:S01]  /*9af0*/  STS.64 [R3+UR46+0x5580], R80 ;  /* 0x0055805003007988 */ /* 0x0003e20008000a2e */
[----:B------:R-:W-:Y:S02]  /*9b00*/  F2FP.SATFINITE.E4M3.F32.PACK_AB_MERGE_C R10, R11, R10, RZ ;  /* 0x0000000a0b0a723e */ /* 0x000fe400048070ff */
[----:B------:R-:W-:Y:S02]  /*9b10*/  F2FP.SATFINITE.E4M3.F32.PACK_AB_MERGE_C R4, R5, R4, R6 ;  /* 0x000000040504723e */ /* 0x000fe40004807006 */
[----:B------:R-:W-:Y:S01]  /*9b20*/  F2FP.SATFINITE.E4M3.F32.PACK_AB_MERGE_C R25, R29, R28, R30 ;  /* 0x0000001c1d19723e */ /* 0x000fe2000480701e */
[----:B------:R1:W-:Y:S01]  /*9b30*/  STS.64 [R3+UR46+0x5980], R72 ;  /* 0x0059804803007988 */ /* 0x0003e20008000a2e */
[----:B------:R-:W-:Y:S05]  /*9b40*/  F2FP.SATFINITE.E4M3.F32.PACK_AB_MERGE_C R5, R9, R8, R10 ;  /* 0x000000080905723e */ /* 0x000fea000480700a */
[----:B------:R1:W-:Y:S06]  /*9b50*/  STS.64 [R3+UR46+0x5d80], R64 ;  /* 0x005d804003007988 */ /* 0x0003ec0008000a2e */
[----:B------:R1:W-:Y:S06]  /*9b60*/  STS.64 [R3+UR46+0x6180], R56 ;  /* 0x0061803803007988 */ /* 0x0003ec0008000a2e */
[----:B------:R1:W-:Y:S06]  /*9b70*/  STS.64 [R3+UR46+0x6580], R48 ;  /* 0x0065803003007988 */ /* 0x0003ec0008000a2e */
[----:B------:R1:W-:Y:S06]  /*9b80*/  STS.64 [R3+UR46+0x6980], R40 ;  /* 0x0069802803007988 */ /* 0x0003ec0008000a2e */
[----:B------:R1:W-:Y:S06]  /*9b90*/  STS.64 [R3+UR46+0x6d80], R32 ;  /* 0x006d802003007988 */ /* 0x0003ec0008000a2e */
[----:B------:R1:W-:Y:S06]  /*9ba0*/  STS.64 [R3+UR46+0x7180], R24 ;  /* 0x0071801803007988 */ /* 0x0003ec0008000a2e */
[----:B------:R1:W-:Y:S01]  /*9bb0*/  STS.64 [R3+UR46+0x7580], R4 ;  /* 0x0075800403007988 */ /* 0x0003e20008000a2e */
[----:B------:R-:W-:Y:S01]  /*9bc0*/  @!PT LDS RZ, [RZ] ;  /* 0x00000000fffff984 */ /* 0x000fe20000000800 */
[----:B------:R-:W-:Y:S01]  /*9bd0*/  @!PT LDS RZ, [RZ] ;  /* 0x00000000fffff984 */ /* 0x000fe20000000800 */
[----:B------:R-:W-:Y:S01]  /*9be0*/  @!PT LDS RZ, [RZ] ;  /* 0x00000000fffff984 */ /* 0x000fe20000000800 */
[----:B------:R-:W-:Y:S01]  /*9bf0*/  @!PT LDS RZ, [RZ] ;  /* 0x00000000fffff984 */ /* 0x000fe20000000800 */
[----:B------:R2:W-:Y:S06]  /*9c00*/  MEMBAR.ALL.CTA ;  /* 0x0000000000007992 */ /* 0x0005ec0000008000 */
[----:B--2---:R-:W2:Y:S02]  /*9c10*/  FENCE.VIEW.ASYNC.S ;  /* 0x00000000000073c6 */ /* 0x004ea40000000000 */
[----:B--2---:R-:W-:Y:S06]  /*9c20*/  BAR.SYNC.DEFER_BLOCKING 0x1, 0x80 ;  /* 0x0042000000007b1d */ /* 0x004fec0000010000 */
[----:B------:R-:W-:Y:S05]  /*9c30*/  @P0 BRA `(.L_x_104) ;  /* 0x0000000400400947 */ /* 0x000fea0003800000 */
[----:B------:R-:W2:Y:S01]  /*9c40*/  LDCU.64 UR4, c[0x0][0x348] ;  /* 0x00006900ff0477ac */ /* 0x000ea20008000a00 */
[----:B------:R-:W-:Y:S02]  /*9c50*/  R2UR UR7, R243 ;  /* 0x00000000f30772ca */ /* 0x000fe400000e0000 */
[----:B------:R-:W-:Y:S01]  /*9c60*/  R2UR UR6, R244 ;  /* 0x00000000f40672ca */ /* 0x000fe200000e0000 */
[----:B------:R-:W-:Y:S01]  /*9c70*/  UIADD3 UR8, UPT, UPT, UR46, 0x3d80, URZ ;  /* 0x00003d802e087890 */ /* 0x000fe2000fffe0ff */
[----:B------:R-:W-:Y:S01]  /*9c80*/  UMOV UR11, UR36 ;  /* 0x00000024000b7c82 */ /* 0x000fe20008000000 */
[----:B------:R-:W-:Y:S01]  /*9c90*/  UIADD3 UR28, UPT, UPT, UR46, 0x4180, URZ ;  /* 0x000041802e1c7890 */ /* 0x000fe2000fffe0ff */
[----:B------:R-:W-:Y:S01]  /*9ca0*/  UMOV UR31, UR36 ;  /* 0x00000024001f7c82 */ /* 0x000fe20008000000 */
[----:B------:R-:W-:Y:S01]  /*9cb0*/  UIADD3 UR56, UPT, UPT, UR46, 0x4580, URZ ;  /* 0x000045802e387890 */ /* 0x000fe2000fffe0ff */
[----:B------:R-:W-:Y:S01]  /*9cc0*/  UMOV UR59, UR36 ;  /* 0x00000024003b7c82 */ /* 0x000fe20008000000 */
[----:B------:R-:W-:Y:S04]  /*9cd0*/  UIADD3 UR68, UPT, UPT, UR46, 0x4980, URZ ;  /* 0x000049802e447890 */ /* 0x000fe8000fffe0ff */
[----:B------:R-:W-:Y:S02]  /*9ce0*/  UIMAD UR9, UR7, 0xf0, URZ ;  /* 0x000000f0070978a4 */ /* 0x000fe4000f8e02ff */
[----:B------:R-:W-:Y:S02]  /*9cf0*/  USHF.L.U32 UR10, UR6, 0x6, URZ ;  /* 0x00000006060a7899 */ /* 0x000fe400080006ff */
[----:B--2---:R-:W-:Y:S02]  /*9d00*/  UIADD3 UR4, UP0, UPT, UR4, 0x680, URZ ;  /* 0x0000068004047890 */ /* 0x004fe4000ff1e0ff */
[----:B------:R-:W-:Y:S02]  /*9d10*/  UIADD3 UR29, UPT, UPT, UR9, 0x10, URZ ;  /* 0x00000010091d7890 */ /* 0x000fe4000fffe0ff */
[----:B------:R-:W-:Y:S01]  /*9d20*/  UIADD3.X UR5, UPT, UPT, URZ, UR5, URZ, UP0, !UPT ;  /* 0x00000005ff057290 */ /* 0x000fe200087fe4ff */
[----:B------:R-:W-:Y:S01]  /*9d30*/  UMOV UR30, UR10 ;  /* 0x0000000a001e7c82 */ /* 0x000fe20008000000 */
[----:B------:R-:W-:Y:S01]  /*9d40*/  UIADD3 UR57, UPT, UPT, UR9, 0x20, URZ ;  /* 0x0000002009397890 */ /* 0x000fe2000fffe0ff */
[----:B------:R-:W-:Y:S01]  /*9d50*/  UMOV UR58, UR10 ;  /* 0x0000000a003a7c82 */ /* 0x000fe20008000000 */
[----:B------:R-:W-:Y:S01]  /*9d60*/  UIADD3 UR69, UPT, UPT, UR9, 0x30, URZ ;  /* 0x0000003009457890 */ /* 0x000fe2000fffe0ff */
[----:B------:R-:W-:Y:S04]  /*9d70*/  UMOV UR71, UR36 ;  /* 0x0000002400477c82 */ /* 0x000fe80008000000 */
[----:B------:R-:W-:Y:S01]  /*9d80*/  UTMASTG.3D [UR8], [UR4] ;  /* 0x00000008040073b5 */ /* 0x000fe20008010000 */
[----:B------:R-:W-:Y:S01]  /*9d90*/  UMOV UR70, UR10 ;  /* 0x0000000a00467c82 */ /* 0x000fe20008000000 */
[----:B------:R-:W-:Y:S02]  /*9da0*/  UIADD3 UR20, UPT, UPT, UR46, 0x4d80, URZ ;  /* 0x00004d802e147890 */ /* 0x000fe4000fffe0ff */
[----:B------:R-:W-:Y:S01]  /*9db0*/  UIADD3 UR21, UPT, UPT, UR9, 0x40, URZ ;  /* 0x0000004009157890 */ /* 0x000fe2000fffe0ff */
[----:B------:R-:W-:Y:S01]  /*9dc0*/  UMOV UR23, UR36 ;  /* 0x0000002400177c82 */ /* 0x000fe20008000000 */
[----:B------:R-:W-:Y:S01]  /*9dd0*/  UMOV UR22, UR10 ;  /* 0x0000000a00167c82 */ /* 0x000fe20008000000 */
[----:B------:R2:W-:Y:S01]  /*9de0*/  UTMASTG.3D [UR28], [UR4] ;  /* 0x0000001c040073b5 */ /* 0x0005e20008010000 */
[----:B------:R-:W-:Y:S02]  /*9df0*/  UIADD3 UR52, UPT, UPT, UR46, 0x5580, URZ ;  /* 0x000055802e347890 */ /* 0x000fe4000fffe0ff */
[----:B------:R-:W-:Y:S01]  /*9e00*/  UIADD3 UR53, UPT, UPT, UR9, 0x60, URZ ;  /* 0x0000006009357890 */ /* 0x000fe2000fffe0ff */
[----:B------:R-:W-:Y:S01]  /*9e10*/  UMOV UR55, UR36 ;  /* 0x0000002400377c82 */ /* 0x000fe20008000000 */
[----:B------:R-:W-:Y:S01]  /*9e20*/  UMOV UR54, UR10 ;  /* 0x0000000a00367c82 */ /* 0x000fe20008000000 */
[----:B------:R-:W-:Y:S01]  /*9e30*/  UIADD3 UR64, UPT, UPT, UR46, 0x5980, URZ ;  /* 0x000059802e407890 */ /* 0x000fe2000fffe0ff */
[----:B------:R3:W-:Y:S01]  /*9e40*/  UTMASTG.3D [UR56], [UR4] ;  /* 0x00000038040073b5 */ /* 0x0007e20008010000 */
[----:B------:R-:W-:Y:S01]  /*9e50*/  UIADD3 UR65, UPT, UPT, UR9, 0x70, URZ ;  /* 0x0000007009417890 */ /* 0x000fe2000fffe0ff */
[----:B------:R-:W-:Y:S01]  /*9e60*/  UMOV UR67, UR36 ;  /* 0x0000002400437c82 */ /* 0x000fe20008000000 */
[----:B------:R-:W-:Y:S01]  /*9e70*/  UMOV UR66, UR10 ;  /* 0x0000000a00427c82 */ /* 0x000fe20008000000 */
[----:B------:R-:W-:Y:S02]  /*9e80*/  UIADD3 UR16, UPT, UPT, UR46, 0x5d80, URZ ;  /* 0x00005d802e107890 */ /* 0x000fe4000fffe0ff */
[----:B------:R-:W-:Y:S01]  /*9e90*/  UIADD3 UR17, UPT, UPT, UR9, 0x80, URZ ;  /* 0x0000008009117890 */ /* 0x000fe2000fffe0ff */
[----:B------:R3:W-:Y:S01]  /*9ea0*/  UTMASTG.3D [UR68], [UR4] ;  /* 0x00000044040073b5 */ /* 0x0007e20008010000 */
[----:B------:R-:W-:Y:S01]  /*9eb0*/  UMOV UR19, UR36 ;  /* 0x0000002400137c82 */ /* 0x000fe20008000000 */
[----:B------:R-:W-:Y:S01]  /*9ec0*/  UMOV UR18, UR10 ;  /* 0x0000000a00127c82 */ /* 0x000fe20008000000 */
[----:B------:R-:W-:Y:S02]  /*9ed0*/  UIADD3 UR72, UPT, UPT, UR46, 0x6180, URZ ;  /* 0x000061802e487890 */ /* 0x000fe4000fffe0ff */
[----:B------:R-:W-:Y:S01]  /*9ee0*/  UIADD3 UR73, UPT, UPT, UR9, 0x90, URZ ;  /* 0x0000009009497890 */ /* 0x000fe2000fffe0ff */
[----:B------:R-:W-:Y:S01]  /*9ef0*/  UMOV UR75, UR36 ;  /* 0x00000024004b7c82 */ /* 0x000fe20008000000 */
[----:B------:R3:W-:Y:S01]  /*9f00*/  UTMASTG.3D [UR20], [UR4] ;  /* 0x00000014040073b5 */ /* 0x0007e20008010000 */
[----:B------:R-:W-:Y:S01]  /*9f10*/  UMOV UR74, UR10 ;  /* 0x0000000a004a7c82 */ /* 0x000fe20008000000 */
[----:B------:R-:W-:Y:S02]  /*9f20*/  UIADD3 UR48, UPT, UPT, UR46, 0x6580, URZ ;  /* 0x000065802e307890 */ /* 0x000fe4000fffe0ff */
[----:B------:R-:W-:Y:S01]  /*9f30*/  UIADD3 UR49, UPT, UPT, UR9, 0xa0, URZ ;  /* 0x000000a009317890 */ /* 0x000fe2000fffe0ff */
[----:B------:R-:W-:Y:S01]  /*9f40*/  UMOV UR51, UR36 ;  /* 0x0000002400337c82 */ /* 0x000fe20008000000 */
[----:B------:R-:W-:Y:S01]  /*9f50*/  UMOV UR50, UR10 ;  /* 0x0000000a00327c82 */ /* 0x000fe20008000000 */
[----:B------:R-:W-:Y:S02]  /*9f60*/  UIADD3 UR60, UPT, UPT, UR46, 0x6980, URZ ;  /* 0x000069802e3c7890 */ /* 0x000fe4000fffe0ff */
[----:B--2---:R-:W-:Y:S02]  /*9f70*/  UIADD3 UR28, UPT, UPT, UR46, 0x5180, URZ ;  /* 0x000051802e1c7890 */ /* 0x004fe4000fffe0ff */
[----:B------:R-:W-:Y:S02]  /*9f80*/  UIADD3 UR29, UPT, UPT, UR9, 0x50, URZ ;  /* 0x00000050091d7890 */ /* 0x000fe4000fffe0ff */
[----:B------:R-:W-:Y:S01]  /*9f90*/  UIADD3 UR61, UPT, UPT, UR9, 0xb0, URZ ;  /* 0x000000b0093d7890 */ /* 0x000fe2000fffe0ff */
[----:B------:R-:W-:Y:S01]  /*9fa0*/  UMOV UR63, UR36 ;  /* 0x00000024003f7c82 */ /* 0x000fe20008000000 */
[----:B------:R-:W-:Y:S01]  /*9fb0*/  UMOV UR62, UR10 ;  /* 0x0000000a003e7c82 */ /* 0x000fe20008000000 */
[----:B------:R-:W-:Y:S02]  /*9fc0*/  UIADD3 UR32, UPT, UPT, UR46, 0x6d80, URZ ;  /* 0x00006d802e207890 */ /* 0x000fe4000fffe0ff */
[----:B------:R-:W-:Y:S02]  /*9fd0*/  UIADD3 UR33, UPT, UPT, UR9, 0xc0, URZ ;  /* 0x000000c009217890 */ /* 0x000fe4000fffe0ff */
        /* <DEDUP_REMOVED lines=12> */
[----:B------:R3:W-:Y:S01]  /*a0a0*/  UTMASTG.3D [UR64], [UR4] ;  /* 0x00000040040073b5 */ /* 0x0007e20008010000 */
[----:B------:R3:W-:Y:S01]  /*a0b0*/  UTMASTG.3D [UR16], [UR4] ;  /* 0x00000010040073b5 */ /* 0x0007e20008010000 */
[----:B------:R3:W-:Y:S01]  /*a0c0*/  UTMASTG.3D [UR72], [UR4] ;  /* 0x00000048040073b5 */ /* 0x0007e20008010000 */
[----:B------:R3:W-:Y:S01]  /*a0d0*/  UTMASTG.3D [UR48], [UR4] ;  /* 0x00000030040073b5 */ /* 0x0007e20008010000 */
[----:B------:R3:W-:Y:S01]  /*a0e0*/  UTMASTG.3D [UR60], [UR4] ;  /* 0x0000003c040073b5 */ /* 0x0007e20008010000 */
[----:B------:R3:W-:Y:S01]  /*a0f0*/  UTMASTG.3D [UR32], [UR4] ;  /* 0x00000020040073b5 */ /* 0x0007e20008010000 */
[----:B------:R3:W-:Y:S01]  /*a100*/  UTMASTG.3D [UR24], [UR4] ;  /* 0x00000018040073b5 */ /* 0x0007e20008010000 */
[----:B------:R3:W-:Y:S01]  /*a110*/  UTMASTG.3D [UR12], [UR4] ;  /* 0x0000000c040073b5 */ /* 0x0007e20008010000 */
[----:B------:R0:W-:Y:S01]  /*a120*/  UTMACMDFLUSH ;  /* 0x00000000000079b7 */ /* 0x0001e20000000000 */
[----:B---3--:R-:W-:Y:S04]  /*a130*/  DEPBAR.LE SB0, 0x0 ;  /* 0x000080000000791a */ /* 0x008fe80000000000 */
.L_x_104:
[----:B------:R-:W-:Y:S05]  /*a140*/  BSYNC.RECONVERGENT B0 ;  /* 0x0000000000007941 */ /* 0x000fea0003800200 */
.L_x_103:
[----:B-1----:R-:W2:Y:S01]  /*a150*/  LDL R5, [R1] ;  /* 0x0000000001057983 */ /* 0x002ea20000100800 */
[----:B------:R-:W-:Y:S02]  /*a160*/  R2UR UR4, R246 ;  /* 0x00000000f60472ca */ /* 0x000fe400000e0000 */
[----:B------:R-:W-:Y:S01]  /*a170*/  R2UR UR6, R248 ;  /* 0x00000000f80672ca */ /* 0x000fe200000e0000 */
[----:B------:R-:W3:Y:S01]  /*a180*/  LDL R4, [R1+0x4] ;  /* 0x0000040001047983 */ /* 0x000ee20000100800 */
[----:B------:R-:W-:Y:S02]  /*a190*/  R2UR UR8, R250 ;  /* 0x00000000fa0872ca */ /* 0x000fe400000e0000 */
[----:B------:R-:W-:Y:S01]  /*a1a0*/  R2UR UR7, R251 ;  /* 0x00000000fb0772ca */ /* 0x000fe200000e0000 */
[----:B------:R-:W-:Y:S01]  /*a1b0*/  BAR.SYNC.DEFER_BLOCKING 0x1, 0x80 ;  /* 0x0042000000007b1d */ /* 0x000fe20000010000 */
[----:B------:R-:W-:Y:S05]  /*a1c0*/  R2UR UR36, R252 ;  /* 0x00000000fc2472ca */ /* 0x000fea00000e0000 */
[----:B------:R-:W-:Y:S02]  /*a1d0*/  UISETP.NE.AND UP2, UPT, UR4, URZ, UPT ;  /* 0x000000ff0400728c */ /* 0x000fe4000bf45270 */
[----:B------:R-:W-:Y:S02]  /*a1e0*/  UIADD3 UR4, UPT, UPT, UR40, 0x1, URZ ;  /* 0x0000000128047890 */ /* 0x000fe4000fffe0ff */
[----:B------:R-:W-:Y:S02]  /*a1f0*/  UISETP.NE.AND UP0, UPT, UR6, 0x2, UPT ;  /* 0x000000020600788c */ /* 0x000fe4000bf05270 */
[----:B------:R-:W-:Y:S02]  /*a200*/  UISETP.NE.AND UP1, UPT, UR4, 0x4, UPT ;  /* 0x000000040400788c */ /* 0x000fe4000bf25270 */
[----:B------:R-:W-:Y:S02]  /*a210*/  USEL UR18, UR6, URZ, UP0 ;  /* 0x000000ff06127287 */ /* 0x000fe40008000000 */
[----:B------:R-:W-:Y:S02]  /*a220*/  USEL UR6, URZ, 0x1, UP1 ;  /* 0x00000001ff067887 */ /* 0x000fe40008800000 */
[----:B------:R-:W-:Y:S02]  /*a230*/  USEL UR40, UR4, URZ, UP1 ;  /* 0x000000ff04287287 */ /* 0x000fe40008800000 */
[----:B------:R-:W-:Y:S06]  /*a240*/  ULOP3.LUT UR7, UR7, UR6, URZ, 0x3c, !UPT ;  /* 0x0000000607077292 */ /* 0x000fec000f8e3cff */
[----:B------:R-:W-:Y:S01]  /*a250*/  IMAD.U32 R251, RZ, RZ, UR7 ;  /* 0x00000007fffb7e24 */ /* 0x000fe2000f8e00ff */
[----:B---3--:R-:W-:Y:S02]  /*a260*/  R2UR UR5, R4 ;  /* 0x00000000040572ca */ /* 0x008fe400000e0000 */
[----:B--2---:R-:W-:Y:S11]  /*a270*/  R2UR UR9, R5 ;  /* 0x00000000050972ca */ /* 0x004ff600000e0000 */
[----:B------:R-:W-:Y:S02]  /*a280*/  @!UPT UIADD3 URZ, UPT, UPT, URZ, URZ, URZ ;  /* 0x000000fffffff290 */ /* 0x000fe4000fffe0ff */
[----:B------:R-:W-:Y:S02]  /*a290*/  UIADD3 UR10, UPT, UPT, UR38, UR9, URZ ;  /* 0x00000009260a7290 */ /* 0x000fe4000fffe0ff */
[----:B------:R-:W-:Y:S02]  /*a2a0*/  UIADD3 UR9, UPT, UPT, UR39, UR5, URZ ;  /* 0x0000000527097290 */ /* 0x000fe4000fffe0ff */
[----:B------:R-:W-:Y:S02]  /*a2b0*/  USEL UR5, URZ, 0x1, UP0 ;  /* 0x00000001ff057887 */ /* 0x000fe40008000000 */
[----:B------:R-:W-:Y:S02]  /*a2c0*/  IMAD.U32 R243, RZ, RZ, UR10 ;  /* 0x0000000afff37e24 */ /* 0x000fe4000f8e00ff */
[----:B------:R-:W-:Y:S01]  /*a2d0*/  IMAD.U32 R244, RZ, RZ, UR9 ;  /* 0x00000009fff47e24 */ /* 0x000fe2000f8e00ff */
[----:B------:R-:W-:Y:S06]  /*a2e0*/  ULOP3.LUT UR8, UR8, UR5, URZ, 0x3c, !UPT ;  /* 0x0000000508087292 */ /* 0x000fec000f8e3cff */
[----:B------:R-:W-:Y:S01]  /*a2f0*/  IMAD.U32 R250, RZ, RZ, UR8 ;  /* 0x00000008fffa7e24 */ /* 0x000fe2000f8e00ff */
[----:B------:R-:W-:Y:S06]  /*a300*/  BRA.U UP2, `(.L_x_105) ;  /* 0xffffffad02947547 */ /* 0x000fec000b83ffff */
[----:B------:R-:W-:Y:S05]  /*a310*/  EXIT ;  /* 0x000000000000794d */ /* 0x000fea0003800000 */
.L_x_19:
[----:B---3--:R3:W4:Y:S02]  /*a320*/  SYNCS.PHASECHK.TRANS64.TRYWAIT P0, [R2+URZ+0xe0], R3 ;  /* 0x0000e003020075a7 */ /* 0x00872400080011ff */
[----:B----4-:R-:W-:Y:S05]  /*a330*/  @!P0 NANOSLEEP.SYNCS 0x989680 ;  /* 0x009896800000895d */ /* 0x010fea0003900000 */
[----:B------:R-:W4:Y:S02]  /*a340*/  @!P0 SYNCS.PHASECHK.TRANS64 P0, [R2+URZ+0xe0], R3 ;  /* 0x0000e003020085a7 */ /* 0x000f2400080010ff */
[----:B----4-:R-:W-:Y:S05]  /*a350*/  @!P0 BRA `(.L_x_19) ;  /* 0xfffffffc00f08947 */ /* 0x010fea000383ffff */
[----:B------:R-:W-:Y:S05]  /*a360*/  BRA `(.L_x_106) ;  /* 0xffffff7400087947 */ /* 0x000fea000383ffff */
.L_x_22:
[----:B------:R-:W-:Y:S07]  /*a370*/  MOV R4, UR33 ;  /* 0x0000002100047c02 */ /* 0x000fee0008000f00 */
.L_x_107:
[----:B-1----:R1:W3:Y:S02]  /*a380*/  SYNCS.PHASECHK.TRANS64.TRYWAIT P0, [R4+URZ+0x28], R2 ;  /* 0x00002802040075a7 */ /* 0x0022e400080011ff */
[----:B---3--:R-:W-:Y:S05]  /*a390*/  @!P0 NANOSLEEP.SYNCS 0x989680 ;  /* 0x009896800000895d */ /* 0x008fea0003900000 */
[----:B------:R-:W3:Y:S02]  /*a3a0*/  @!P0 SYNCS.PHASECHK.TRANS64 P0, [R4+URZ+0x28], R2 ;  /* 0x00002802040085a7 */ /* 0x000ee400080010ff */
[----:B---3--:R-:W-:Y:S05]  /*a3b0*/  @!P0 BRA `(.L_x_107) ;  /* 0xfffffffc00f08947 */ /* 0x008fea000383ffff */
[----:B------:R-:W-:Y:S05]  /*a3c0*/  BRA `(.L_x_21) ;  /* 0xffffff7400587947 */ /* 0x000fea000383ffff */
.L_x_28:
[----:B------:R-:W-:Y:S07]  /*a3d0*/  MOV R4, UR17 ;  /* 0x0000001100047c02 */ /* 0x000fee0008000f00 */
.L_x_108:
[----:B-1----:R1:W3:Y:S02]  /*a3e0*/  SYNCS.PHASECHK.TRANS64.TRYWAIT P0, [R4+URZ+0x28], R2 ;  /* 0x00002802040075a7 */ /* 0x0022e400080011ff */
[----:B---3--:R-:W-:Y:S05]  /*a3f0*/  @!P0 NANOSLEEP.SYNCS 0x989680 ;  /* 0x009896800000895d */ /* 0x008fea0003900000 */
[----:B------:R-:W3:Y:S02]  /*a400*/  @!P0 SYNCS.PHASECHK.TRANS64 P0, [R4+URZ+0x28], R2 ;  /* 0x00002802040085a7 */ /* 0x000ee400080010ff */
[----:B---3--:R-:W-:Y:S05]  /*a410*/  @!P0 BRA `(.L_x_108) ;  /* 0xfffffffc00f08947 */ /* 0x008fea000383ffff */
[----:B------:R-:W-:Y:S05]  /*a420*/  BRA `(.L_x_27) ;  /* 0xffffff7800007947 */ /* 0x000fea000383ffff */
.L_x_32:
[----:B-1----:R1:W3:Y:S02]  /*a430*/  SYNCS.PHASECHK.TRANS64.TRYWAIT P0, [R3+URZ+0x70], R2 ;  /* 0x00007002030075a7 */ /* 0x0022e400080011ff */
[----:B---3--:R-:W-:Y:S05]  /*a440*/  @!P0 NANOSLEEP.SYNCS 0x989680 ;  /* 0x009896800000895d */ /* 0x008fea0003900000 */
[----:B------:R-:W3:Y:S02]  /*a450*/  @!P0 SYNCS.PHASECHK.TRANS64 P0, [R3+URZ+0x70], R2 ;  /* 0x00007002030085a7 */ /* 0x000ee400080010ff */
[----:B---3--:R-:W-:Y:S05]  /*a460*/  @!P0 BRA `(.L_x_32) ;  /* 0xfffffffc00f08947 */ /* 0x008fea000383ffff */
[----:B------:R-:W-:Y:S05]  /*a470*/  BRA `(.L_x_109) ;  /* 0xffffff7800907947 */ /* 0x000fea000383ffff */
.L_x_36:
[----:B------:R-:W-:-:S07]  /*a480*/  MOV R3, UR4 ;  /* 0x0000000400037c02 */ /* 0x000fce0008000f00 */
.L_x_110:
[----:B-1----:R1:W2:Y:S02]  /*a490*/  SYNCS.PHASECHK.TRANS64.TRYWAIT P0, [R3+URZ], R2 ;  /* 0x00000002030075a7 */ /* 0x0022a400080011ff */
[----:B--2---:R-:W-:Y:S05]  /*a4a0*/  @!P0 NANOSLEEP.SYNCS 0x989680 ;  /* 0x009896800000895d */ /* 0x004fea0003900000 */
[----:B------:R-:W2:Y:S02]  /*a4b0*/  @!P0 SYNCS.PHASECHK.TRANS64 P0, [R3+URZ], R2 ;  /* 0x00000002030085a7 */ /* 0x000ea400080010ff */
[----:B--2---:R-:W-:Y:S05]  /*a4c0*/  @!P0 BRA `(.L_x_110) ;  /* 0xfffffffc00f08947 */ /* 0x004fea000383ffff */
[----:B------:R-:W-:Y:S05]  /*a4d0*/  BRA `(.L_x_111) ;  /* 0xffffff80004c7947 */ /* 0x000fea000383ffff */
.L_x_37:
[----:B------:R-:W-:-:S07]  /*a4e0*/  MOV R3, UR5 ;  /* 0x0000000500037c02 */ /* 0x000fce0008000f00 */
.L_x_112:
[----:B-1----:R1:W2:Y:S02]  /*a4f0*/  SYNCS.PHASECHK.TRANS64.TRYWAIT P0, [R3+URZ], R2 ;  /* 0x00000002030075a7 */ /* 0x0022a400080011ff */
[----:B--2---:R-:W-:Y:S05]  /*a500*/  @!P0 NANOSLEEP.SYNCS 0x989680 ;  /* 0x009896800000895d */ /* 0x004fea0003900000 */
[----:B------:R-:W2:Y:S02]  /*a510*/  @!P0 SYNCS.PHASECHK.TRANS64 P0, [R3+URZ], R2 ;  /* 0x00000002030085a7 */ /* 0x000ea400080010ff */
[----:B--2---:R-:W-:Y:S05]  /*a520*/  @!P0 BRA `(.L_x_112) ;  /* 0xfffffffc00f08947 */ /* 0x004fea000383ffff */
[----:B------:R-:W-:Y:S05]  /*a530*/  BRA `(.L_x_113) ;  /* 0xffffff8000587947 */ /* 0x000fea000383ffff */
.L_x_38:
[----:B------:R-:W-:-:S07]  /*a540*/  MOV R3, UR5 ;  /* 0x0000000500037c02 */ /* 0x000fce0008000f00 */
.L_x_114:
[----:B-1----:R1:W2:Y:S02]  /*a550*/  SYNCS.PHASECHK.TRANS64.TRYWAIT P0, [R3+URZ], R2 ;  /* 0x00000002030075a7 */ /* 0x0022a400080011ff */
[----:B--2---:R-:W-:Y:S05]  /*a560*/  @!P0 NANOSLEEP.SYNCS 0x989680 ;  /* 0x009896800000895d */ /* 0x004fea0003900000 */
[----:B------:R-:W2:Y:S02]  /*a570*/  @!P0 SYNCS.PHASECHK.TRANS64 P0, [R3+URZ], R2 ;  /* 0x00000002030085a7 */ /* 0x000ea400080010ff */
[----:B--2---:R-:W-:Y:S05]  /*a580*/  @!P0 BRA `(.L_x_114) ;  /* 0xfffffffc00f08947 */ /* 0x004fea000383ffff */
[----:B------:R-:W-:Y:S05]  /*a590*/  BRA `(.L_x_115) ;  /* 0xffffff8000647947 */ /* 0x000fea000383ffff */
.L_x_39:
[----:B------:R-:W-:-:S07]  /*a5a0*/  MOV R3, UR5 ;  /* 0x0000000500037c02 */ /* 0x000fce0008000f00 */
.L_x_116:
[----:B-1----:R1:W2:Y:S02]  /*a5b0*/  SYNCS.PHASECHK.TRANS64.TRYWAIT P0, [R3+URZ], R2 ;  /* 0x00000002030075a7 */ /* 0x0022a400080011ff */
[----:B--2---:R-:W-:Y:S05]  /*a5c0*/  @!P0 NANOSLEEP.SYNCS 0x989680 ;  /* 0x009896800000895d */ /* 0x004fea0003900000 */
[----:B------:R-:W2:Y:S02]  /*a5d0*/  @!P0 SYNCS.PHASECHK.TRANS64 P0, [R3+URZ], R2 ;  /* 0x00000002030085a7 */ /* 0x000ea400080010ff */
[----:B--2---:R-:W-:Y:S05]  /*a5e0*/  @!P0 BRA `(.L_x_116) ;  /* 0xfffffffc00f08947 */ /* 0x004fea000383ffff */
[----:B------:R-:W-:Y:S05]  /*a5f0*/  BRA `(.L_x_117) ;  /* 0xffffff8000707947 */ /* 0x000fea000383ffff */
.L_x_42:
[----:B-1----:R1:W3:Y:S02]  /*a600*/  SYNCS.PHASECHK.TRANS64.TRYWAIT P0, [R0+URZ+0xd0], R2 ;  /* 0x0000d002000075a7 */ /* 0x0022e400080011ff */
[----:B---3--:R-:W-:Y:S05]  /*a610*/  @!P0 NANOSLEEP.SYNCS 0x989680 ;  /* 0x009896800000895d */ /* 0x008fea0003900000 */
[----:B------:R-:W3:Y:S02]  /*a620*/  @!P0 SYNCS.PHASECHK.TRANS64 P0, [R0+URZ+0xd0], R2 ;  /* 0x0000d002000085a7 */ /* 0x000ee400080010ff */
[----:B---3--:R-:W-:Y:S05]  /*a630*/  @!P0 BRA `(.L_x_42) ;  /* 0xfffffffc00f08947 */ /* 0x008fea000383ffff */
[----:B------:R-:W-:Y:S05]  /*a640*/  BRA `(.L_x_118) ;  /* 0xffffff8000d47947 */ /* 0x000fea000383ffff */
.L_x_43:
[----:B------:R-:W-:-:S07]  /*a650*/  MOV R3, UR4 ;  /* 0x0000000400037c02 */ /* 0x000fce0008000f00 */
.L_x_119:
[----:B-1----:R1:W3:Y:S02]  /*a660*/  SYNCS.PHASECHK.TRANS64.TRYWAIT P0, [R3+URZ+0x80], R2 ;  /* 0x00008002030075a7 */ /* 0x0022e400080011ff */
[----:B---3--:R-:W-:Y:S05]  /*a670*/  @!P0 NANOSLEEP.SYNCS 0x989680 ;  /* 0x009896800000895d */ /* 0x008fea0003900000 */
[----:B------:R-:W3:Y:S02]  /*a680*/  @!P0 SYNCS.PHASECHK.TRANS64 P0, [R3+URZ+0x80], R2 ;  /* 0x00008002030085a7 */ /* 0x000ee400080010ff */
[----:B---3--:R-:W-:Y:S05]  /*a690*/  @!P0 BRA `(.L_x_119) ;  /* 0xfffffffc00f08947 */ /* 0x008fea000383ffff */
[----:B------:R-:W-:Y:S05]  /*a6a0*/  BRA `(.L_x_120) ;  /* 0xffffff8000e47947 */ /* 0x000fea000383ffff */
.L_x_44:
[----:B-1----:R1:W3:Y:S02]  /*a6b0*/  SYNCS.PHASECHK.TRANS64.TRYWAIT P1, [R0+URZ+0x70], R2 ;  /* 0x00007002000075a7 */ /* 0x0022e400080211ff */
[----:B---3--:R-:W-:Y:S05]  /*a6c0*/  @!P1 NANOSLEEP.SYNCS 0x989680 ;  /* 0x009896800000995d */ /* 0x008fea0003900000 */
[----:B------:R-:W3:Y:S02]  /*a6d0*/  @!P1 SYNCS.PHASECHK.TRANS64 P1, [R0+URZ+0x70], R2 ;  /* 0x00007002000095a7 */ /* 0x000ee400080210ff */
[----:B---3--:R-:W-:Y:S05]  /*a6e0*/  @!P1 BRA `(.L_x_44) ;  /* 0xfffffffc00f09947 */ /* 0x008fea000383ffff */
[----:B------:R-:W-:Y:S05]  /*a6f0*/  BRA `(.L_x_121) ;  /* 0xffffff8400147947 */ /* 0x000fea000383ffff */
.L_x_47:
[----:B------:R-:W-:-:S07]  /*a700*/  MOV R2, UR4 ;  /* 0x0000000400027c02 */ /* 0x000fce0008000f00 */
.L_x_122:
[----:B-1----:R1:W3:Y:S02]  /*a710*/  SYNCS.PHASECHK.TRANS64.TRYWAIT P0, [R2+URZ+0x80], R0 ;  /* 0x00008000020075a7 */ /* 0x0022e400080011ff */
[----:B---3--:R-:W-:Y:S05]  /*a720*/  @!P0 NANOSLEEP.SYNCS 0x989680 ;  /* 0x009896800000895d */ /* 0x008fea0003900000 */
[----:B------:R-:W3:Y:S02]  /*a730*/  @!P0 SYNCS.PHASECHK.TRANS64 P0, [R2+URZ+0x80], R0 ;  /* 0x00008000020085a7 */ /* 0x000ee400080010ff */
[----:B---3--:R-:W-:Y:S05]  /*a740*/  @!P0 BRA `(.L_x_122) ;  /* 0xfffffffc00f08947 */ /* 0x008fea000383ffff */
[----:B------:R-:W-:Y:S05]  /*a750*/  BRA `(.L_x_46) ;  /* 0xffffff8400687947 */ /* 0x000fea000383ffff */
.L_x_54:
[----:B-1----:R1:W3:Y:S02]  /*a760*/  SYNCS.PHASECHK.TRANS64.TRYWAIT P1, [R3+URZ+0x70], R4 ;  /* 0x00007004030075a7 */ /* 0x0022e400080211ff */
[----:B---3--:R-:W-:Y:S05]  /*a770*/  @!P1 NANOSLEEP.SYNCS 0x989680 ;  /* 0x009896800000995d */ /* 0x008fea0003900000 */
[----:B------:R-:W3:Y:S02]  /*a780*/  @!P1 SYNCS.PHASECHK.TRANS64 P1, [R3+URZ+0x70], R4 ;  /* 0x00007004030095a7 */ /* 0x000ee400080210ff */
[----:B---3--:R-:W-:Y:S05]  /*a790*/  @!P1 BRA `(.L_x_54) ;  /* 0xfffffffc00f09947 */ /* 0x008fea000383ffff */
[----:B------:R-:W-:Y:S05]  /*a7a0*/  BRA `(.L_x_123) ;  /* 0xffffff8800dc7947 */ /* 0x000fea000383ffff */
.L_x_55:
[----:B------:R-:W-:-:S07]  /*a7b0*/  MOV R4, UR30 ;  /* 0x0000001e00047c02 */ /* 0x000fce0008000f00 */
.L_x_124:
[----:B-1----:R1:W3:Y:S02]  /*a7c0*/  SYNCS.PHASECHK.TRANS64.TRYWAIT P0, [R4+URZ+0xb0], R3 ;  /* 0x0000b003040075a7 */ /* 0x0022e400080011ff */
[----:B---3--:R-:W-:Y:S05]  /*a7d0*/  @!P0 NANOSLEEP.SYNCS 0x989680 ;  /* 0x009896800000895d */ /* 0x008fea0003900000 */
[----:B------:R-:W3:Y:S02]  /*a7e0*/  @!P0 SYNCS.PHASECHK.TRANS64 P0, [R4+URZ+0xb0], R3 ;  /* 0x0000b003040085a7 */ /* 0x000ee400080010ff */
[----:B---3--:R-:W-:Y:S05]  /*a7f0*/  @!P0 BRA `(.L_x_124) ;  /* 0xfffffffc00f08947 */ /* 0x008fea000383ffff */
[----:B------:R-:W-:Y:S05]  /*a800*/  BRA `(.L_x_125) ;  /* 0xffffff8c00247947 */ /* 0x000fea000383ffff */
.L_x_58:
[----:B------:R-:W-:Y:S07]  /*a810*/  MOV R3, UR7 ;  /* 0x0000000700037c02 */ /* 0x000fee0008000f00 */
.L_x_126:
[----:B-1----:R1:W3:Y:S02]  /*a820*/  SYNCS.PHASECHK.TRANS64.TRYWAIT P0, [R3+URZ], R2 ;  /* 0x00000002030075a7 */ /* 0x0022e400080011ff */
[----:B---3--:R-:W-:Y:S05]  /*a830*/  @!P0 NANOSLEEP.SYNCS 0x989680 ;  /* 0x009896800000895d */ /* 0x008fea0003900000 */
[----:B------:R-:W3:Y:S02]  /*a840*/  @!P0 SYNCS.PHASECHK.TRANS64 P0, [R3+URZ], R2 ;  /* 0x00000002030085a7 */ /* 0x000ee400080010ff */
[----:B---3--:R-:W-:Y:S05]  /*a850*/  @!P0 BRA `(.L_x_126) ;  /* 0xfffffffc00f08947 */ /* 0x008fea000383ffff */
[----:B------:R-:W-:Y:S05]  /*a860*/  BRA `(.L_x_57) ;  /* 0xffffff8c00407947 */ /* 0x000fea000383ffff */
.L_x_61:
[----:B------:R-:W-:-:S07]  /*a870*/  MOV R2, UR4 ;  /* 0x0000000400027c02 */ /* 0x000fce0008000f00 */
.L_x_127:
[----:B---3--:R3:W4:Y:S02]  /*a880*/  SYNCS.PHASECHK.TRANS64.TRYWAIT P0, [R2+URZ], R0 ;  /* 0x00000000020075a7 */ /* 0x00872400080011ff */
[----:B----4-:R-:W-:Y:S05]  /*a890*/  @!P0 NANOSLEEP.SYNCS 0x989680 ;  /* 0x009896800000895d */ /* 0x010fea0003900000 */
[----:B------:R-:W4:Y:S02]  /*a8a0*/  @!P0 SYNCS.PHASECHK.TRANS64 P0, [R2+URZ], R0 ;  /* 0x00000000020085a7 */ /* 0x000f2400080010ff */
[----:B----4-:R-:W-:Y:S05]  /*a8b0*/  @!P0 BRA `(.L_x_127) ;  /* 0xfffffffc00f08947 */ /* 0x010fea000383ffff */
[----:B------:R-:W-:Y:S05]  /*a8c0*/  BRA `(.L_x_128) ;  /* 0xffffff9000207947 */ /* 0x000fea000383ffff */
.L_x_62:
[----:B------:R-:W-:-:S07]  /*a8d0*/  MOV R3, UR5 ;  /* 0x0000000500037c02 */ /* 0x000fce0008000f00 */
.L_x_129:
[----:B-1----:R1:W3:Y:S02]  /*a8e0*/  SYNCS.PHASECHK.TRANS64.TRYWAIT P0, [R3+URZ], R2 ;  /* 0x00000002030075a7 */ /* 0x0022e400080011ff */
[----:B---3--:R-:W-:Y:S05]  /*a8f0*/  @!P0 NANOSLEEP.SYNCS 0x989680 ;  /* 0x009896800000895d */ /* 0x008fea0003900000 */
[----:B------:R-:W3:Y:S02]  /*a900*/  @!P0 SYNCS.PHASECHK.TRANS64 P0, [R3+URZ], R2 ;  /* 0x00000002030085a7 */ /* 0x000ee400080010ff */
[----:B---3--:R-:W-:Y:S05]  /*a910*/  @!P0 BRA `(.L_x_129) ;  /* 0xfffffffc00f08947 */ /* 0x008fea000383ffff */
[----:B------:R-:W-:Y:S05]  /*a920*/  BRA `(.L_x_130) ;  /* 0xffffff90002c7947 */ /* 0x000fea000383ffff */
.L_x_63:
[----:B------:R-:W-:-:S07]  /*a930*/  MOV R3, UR5 ;  /* 0x0000000500037c02 */ /* 0x000fce0008000f00 */
.L_x_131:
[----:B-1----:R1:W3:Y:S02]  /*a940*/  SYNCS.PHASECHK.TRANS64.TRYWAIT P0, [R3+URZ], R2 ;  /* 0x00000002030075a7 */ /* 0x0022e400080011ff */
[----:B---3--:R-:W-:Y:S05]  /*a950*/  @!P0 NANOSLEEP.SYNCS 0x989680 ;  /* 0x009896800000895d */ /* 0x008fea0003900000 */
[----:B------:R-:W3:Y:S02]  /*a960*/  @!P0 SYNCS.PHASECHK.TRANS64 P0, [R3+URZ], R2 ;  /* 0x00000002030085a7 */ /* 0x000ee400080010ff */
[----:B---3--:R-:W-:Y:S05]  /*a970*/  @!P0 BRA `(.L_x_131) ;  /* 0xfffffffc00f08947 */ /* 0x008fea000383ffff */
[----:B------:R-:W-:Y:S05]  /*a980*/  BRA `(.L_x_132) ;  /* 0xffffff9000387947 */ /* 0x000fea000383ffff */
.L_x_64:
[----:B-1----:R-:W-:-:S07]  /*a990*/  MOV R2, UR4 ;  /* 0x0000000400027c02 */ /* 0x002fce0008000f00 */
.L_x_133:
[----:B-1----:R1:W3:Y:S02]  /*a9a0*/  SYNCS.PHASECHK.TRANS64.TRYWAIT P0, [R2+URZ], R0 ;  /* 0x00000000020075a7 */ /* 0x0022e400080011ff */
[----:B---3--:R-:W-:Y:S05]  /*a9b0*/  @!P0 NANOSLEEP.SYNCS 0x989680 ;  /* 0x009896800000895d */ /* 0x008fea0003900000 */
[----:B------:R-:W3:Y:S02]  /*a9c0*/  @!P0 SYNCS.PHASECHK.TRANS64 P0, [R2+URZ], R0 ;  /* 0x00000000020085a7 */ /* 0x000ee400080010ff */
[----:B---3--:R-:W-:Y:S05]  /*a9d0*/  @!P0 BRA `(.L_x_133) ;  /* 0xfffffffc00f08947 */ /* 0x008fea000383ffff */
[----:B------:R-:W-:Y:S05]  /*a9e0*/  BRA `(.L_x_134) ;  /* 0xffffff9000447947 */ /* 0x000fea000383ffff */
.L_x_69:
[----:B---3--:R3:W4:Y:S02]  /*a9f0*/  SYNCS.PHASECHK.TRANS64.TRYWAIT P0, [R2+URZ+0x70], R0 ;  /* 0x00007000020075a7 */ /* 0x00872400080011ff */
[----:B----4-:R-:W-:Y:S05]  /*aa00*/  @!P0 NANOSLEEP.SYNCS 0x989680 ;  /* 0x009896800000895d */ /* 0x010fea0003900000 */
[----:B------:R-:W4:Y:S02]  /*aa10*/  @!P0 SYNCS.PHASECHK.TRANS64 P0, [R2+URZ+0x70], R0 ;  /* 0x00007000020085a7 */ /* 0x000f2400080010ff */
[----:B----4-:R-:W-:Y:S05]  /*aa20*/  @!P0 BRA `(.L_x_69) ;  /* 0xfffffffc00f08947 */ /* 0x010fea000383ffff */
[----:B------:R-:W-:Y:S05]  /*aa30*/  BRA `(.L_x_135) ;  /* 0xffffff9400687947 */ /* 0x000fea000383ffff */
.L_x_72:
[----:B------:R-:W-:Y:S07]  /*aa40*/  MOV R2, UR29 ;  /* 0x0000001d00027c02 */ /* 0x000fee0008000f00 */
.L_x_136:
[----:B---3--:R3:W4:Y:S02]  /*aa50*/  SYNCS.PHASECHK.TRANS64.TRYWAIT P1, [R2+URZ+0x68], R0 ;  /* 0x00006800020075a7 */ /* 0x00872400080211ff */
[----:B----4-:R-:W-:Y:S05]  /*aa60*/  @!P1 NANOSLEEP.SYNCS 0x989680 ;  /* 0x009896800000995d */ /* 0x010fea0003900000 */
[----:B------:R-:W4:Y:S02]  /*aa70*/  @!P1 SYNCS.PHASECHK.TRANS64 P1, [R2+URZ+0x68], R0 ;  /* 0x00006800020095a7 */ /* 0x000f2400080210ff */
[----:B----4-:R-:W-:Y:S05]  /*aa80*/  @!P1 BRA `(.L_x_136) ;  /* 0xfffffffc00f09947 */ /* 0x010fea000383ffff */
[----:B------:R-:W-:Y:S05]  /*aa90*/  BRA `(.L_x_71) ;  /* 0xffffff9800dc7947 */ /* 0x000fea000383ffff */
.L_x_75:
[----:B------:R-:W-:Y:S07]  /*aaa0*/  MOV R2, UR29 ;  /* 0x0000001d00027c02 */ /* 0x000fee0008000f00 */
.L_x_137:
[----:B---3--:R3:W4:Y:S02]  /*aab0*/  SYNCS.PHASECHK.TRANS64.TRYWAIT P0, [R2+URZ+0x58], R4 ;  /* 0x00005804020075a7 */ /* 0x00872400080011ff */
[----:B----4-:R-:W-:Y:S05]  /*aac0*/  @!P0 NANOSLEEP.SYNCS 0x989680 ;  /* 0x009896800000895d */ /* 0x010fea0003900000 */
[----:B------:R-:W4:Y:S02]  /*aad0*/  @!P0 SYNCS.PHASECHK.TRANS64 P0, [R2+URZ+0x58], R4 ;  /* 0x00005804020085a7 */ /* 0x000f2400080010ff */
[----:B----4-:R-:W-:Y:S05]  /*aae0*/  @!P0 BRA `(.L_x_137) ;  /* 0xfffffffc00f08947 */ /* 0x010fea000383ffff */
[----:B------:R-:W-:Y:S05]  /*aaf0*/  BRA `(.L_x_138) ;  /* 0xffffff9c00347947 */ /* 0x000fea000383ffff */
.L_x_78:
[----:B------:R-:W-:Y:S07]  /*ab00*/  MOV R2, UR4 ;  /* 0x0000000400027c02 */ /* 0x000fee0008000f00 */
.L_x_139:
[----:B-1----:R1:W2:Y:S02]  /*ab10*/  SYNCS.PHASECHK.TRANS64.TRYWAIT P0, [R2+URZ+0x70], R0 ;  /* 0x00007000020075a7 */ /* 0x0022a400080011ff */
[----:B--2---:R-:W-:Y:S05]  /*ab20*/  @!P0 NANOSLEEP.SYNCS 0x989680 ;  /* 0x009896800000895d */ /* 0x004fea0003900000 */
[----:B------:R-:W2:Y:S02]  /*ab30*/  @!P0 SYNCS.PHASECHK.TRANS64 P0, [R2+URZ+0x70], R0 ;  /* 0x00007000020085a7 */ /* 0x000ea400080010ff */
[----:B--2---:R-:W-:Y:S05]  /*ab40*/  @!P0 BRA `(.L_x_139) ;  /* 0xfffffffc00f08947 */ /* 0x004fea000383ffff */
[----:B------:R-:W-:Y:S05]  /*ab50*/  BRA `(.L_x_140) ;  /* 0xffffffa400a87947 */ /* 0x000fea000383ffff */
.L_x_84:
[----:B------:R-:W-:Y:S07]  /*ab60*/  MOV R2, UR46 ;  /* 0x0000002e00027c02 */ /* 0x000fee0008000f00 */
.L_x_141:
[----:B-1----:R1:W3:Y:S02]  /*ab70*/  SYNCS.PHASECHK.TRANS64.TRYWAIT P1, [R2+URZ+0x50], R0 ;  /* 0x00005000020075a7 */ /* 0x0022e400080211ff */
[----:B---3--:R-:W-:Y:S05]  /*ab80*/  @!P1 NANOSLEEP.SYNCS 0x989680 ;  /* 0x009896800000995d */ /* 0x008fea0003900000 */
[----:B------:R-:W3:Y:S02]  /*ab90*/  @!P1 SYNCS.PHASECHK.TRANS64 P1, [R2+URZ+0x50], R0 ;  /* 0x00005000020095a7 */ /* 0x000ee400080210ff */
[----:B---3--:R-:W-:Y:S05]  /*aba0*/  @!P1 BRA `(.L_x_141) ;  /* 0xfffffffc00f09947 */ /* 0x008fea000383ffff */
[----:B------:R-:W-:Y:S05]  /*abb0*/  BRA `(.L_x_83) ;  /* 0xffffffb400247947 */ /* 0x000fea000383ffff */
.L_x_86:
[----:B-1----:R-:W-:Y:S07]  /*abc0*/  MOV R0, UR47 ;  /* 0x0000002f00007c02 */ /* 0x002fee0008000f00 */
.L_x_142:
[----:B-1----:R1:W3:Y:S02]  /*abd0*/  SYNCS.PHASECHK.TRANS64.TRYWAIT P0, [R0+URZ+0x90], R3 ;  /* 0x00009003000075a7 */ /* 0x0022e400080011ff */
[----:B---3--:R-:W-:Y:S05]  /*abe0*/  @!P0 NANOSLEEP.SYNCS 0x989680 ;  /* 0x009896800000895d */ /* 0x008fea0003900000 */
[----:B------:R-:W3:Y:S02]  /*abf0*/  @!P0 SYNCS.PHASECHK.TRANS64 P0, [R0+URZ+0x90], R3 ;  /* 0x00009003000085a7 */ /* 0x000ee400080010ff */
[----:B---3--:R-:W-:Y:S05]  /*ac00*/  @!P0 BRA `(.L_x_142) ;  /* 0xfffffffc00f08947 */ /* 0x008fea000383ffff */
[----:B------:R-:W-:Y:S05]  /*ac10*/  BRA `(.L_x_85) ;  /* 0xffffffb800247947 */ /* 0x000fea000383ffff */
        .weak           $__internal_0_$__cuda_sm10x_tcgen05_guardrail_trap_col_being_dealloced_not_returned_by_alloc
        .type           $__internal_0_$__cuda_sm10x_tcgen05_guardrail_trap_col_being_dealloced_not_returned_by_alloc,@function
        .size           $__internal_0_$__cuda_sm10x_tcgen05_guardrail_trap_col_being_dealloced_not_returned_by_alloc,($__internal_1_$__cuda_sm10x_tcgen05_guardrail_trap_phase_invalid_during_alloc - $__internal_0_$__cuda_sm10x_tcgen05_guardrail_trap_col_being_dealloced_not_returned_by_alloc)
$__internal_0_$__cuda_sm10x_tcgen05_guardrail_trap_col_being_dealloced_not_returned_by_alloc:
[----:B------:R-:W-:Y:S05]  /*ac20*/  BPT.TRAP 0x1 ;  /* 0x000000040000795c */ /* 0x000fea0000300000 */
[----:B------:R-:W-:-:S04]  /*ac30*/  HFMA2 R3, -RZ, RZ, 0, 0 ;  /* 0x00000000ff037431 */ /* 0x000fc800000001ff */
[----:B------:R-:W-:Y:S05]  /*ac40*/  RET.REL.NODEC R2 `(_ZN7cutlass13device_kernelINS_4gemm6kernel13GemmUniversalIN4cute5tupleIJiiiiEEENS1_10collective13CollectiveMmaINS1_35MainloopSm100TmaUmmaWarpSpecializedILi5ELi2ELi4ENS5_IJNS4_1CILi1EEESB_SB_EEEEENS5_IJNSA_ILi64EEENSA_ILi240EEENSA_ILi128EEEEEENS_12float_e4m3_tENS5_IJlSB_lEEESI_SJ_NS4_8TiledMMAINS4_8MMA_AtomIJNS4_10MMA_TraitsINS4_19SM100_MMA_F8F6F4_SSEJSI_SI_fSE_SF_NS4_17integral_constantINS4_4UMMA5MajorELSQ_0EEESR_NSO_INSP_7ScaleInELSS_0EEEST_EEEEEENS4_6LayoutISC_NS5_IJNSA_ILi0EEESX_SX_EEEEENS5_IJNS4_10UnderscoreES10_S10_EEEEENS4_13SM90_TMA_LOADENS4_14ComposedLayoutINS4_7SwizzleILi3ELi4ELi3EEENS4_18smem_ptr_flag_bitsILi8EEENSW_INS5_IJNSA_ILi8EEESG_EEENS5_IJSG_SB_EEEEEEEvNS4_8identityES13_S1D_vS1E_EENS_8epilogue10collective18CollectiveEpilogueINS1G_23Sm100TmaWarpSpecializedILi1ELi1ELi120ELb0ELb0EEEJSH_NS5_IJNSW_ISE_SB_EENSW_ISF_SB_EEEEESI_SJ_SI_SJ_NS1G_6fusion15FusionCallbacksIS1K_NS1O_17LinearCombinationISI_fSI_fLNS_15FloatRoundStyleE2EEESH_S1N_JEEENS4_5SM1004TMEM4LOAD25SM100_TMEM_LOAD_16dp32b8xES13_NS14_INS15_ILi0ELi4ELi3EEES18_NSW_INS5_IJS19_NSA_ILi16EEEEEENS5_IJS1Z_SB_EEEEEEENS4_39AutoVectorizingCopyWithAssumedAlignmentILi128EEENS4_14SM90_TMA_STOREES23_S25_S25_EEEvvEEEEvNT_6ParamsE) ;  /* 0xffffff5002ec7950 */ /* 0x000fea0003c3ffff */
        .weak           $__internal_1_$__cuda_sm10x_tcgen05_guardrail_trap_phase_invalid_during_alloc
        .type           $__internal_1_$__cuda_sm10x_tcgen05_guardrail_trap_phase_invalid_during_alloc,@function
        .size           $__internal_1_$__cuda_sm10x_tcgen05_guardrail_trap_phase_invalid_during_alloc,($__internal_2_$__cuda_sm10x_tcgen05_guardrail_trap_unallocated_columns_being_dealloced - $__internal_1_$__cuda_sm10x_tcgen05_guardrail_trap_phase_invalid_during_alloc)
$__internal_1_$__cuda_sm10x_tcgen05_guardrail_trap_phase_invalid_during_alloc:
[----:B------:R-:W-:Y:S05]  /*ac50*/  BPT.TRAP 0x1 ;  /* 0x000000040000795c */ /* 0x000fea0000300000 */
[----:B------:R-:W-:-:S04]  /*ac60*/  MOV R3, 0x0 ;  /* 0x0000000000037802 */ /* 0x000fc80000000f00 */
[----:B------:R-:W-:Y:S05]  /*ac70*/  RET.REL.NODEC R2 `(_ZN7cutlass13device_kernelINS_4gemm6kernel13GemmUniversalIN4cute5tupleIJiiiiEEENS1_10collective13CollectiveMmaINS1_35MainloopSm100TmaUmmaWarpSpecializedILi5ELi2ELi4ENS5_IJNS4_1CILi1EEESB_SB_EEEEENS5_IJNSA_ILi64EEENSA_ILi240EEENSA_ILi128EEEEEENS_12float_e4m3_tENS5_IJlSB_lEEESI_SJ_NS4_8TiledMMAINS4_8MMA_AtomIJNS4_10MMA_TraitsINS4_19SM100_MMA_F8F6F4_SSEJSI_SI_fSE_SF_NS4_17integral_constantINS4_4UMMA5MajorELSQ_0EEESR_NSO_INSP_7ScaleInELSS_0EEEST_EEEEEENS4_6LayoutISC_NS5_IJNSA_ILi0EEESX_SX_EEEEENS5_IJNS4_10UnderscoreES10_S10_EEEEENS4_13SM90_TMA_LOADENS4_14ComposedLayoutINS4_7SwizzleILi3ELi4ELi3EEENS4_18smem_ptr_flag_bitsILi8EEENSW_INS5_IJNSA_ILi8EEESG_EEENS5_IJSG_SB_EEEEEEEvNS4_8identityES13_S1D_vS1E_EENS_8epilogue10collective18CollectiveEpilogueINS1G_23Sm100TmaWarpSpecializedILi1ELi1ELi120ELb0ELb0EEEJSH_NS5_IJNSW_ISE_SB_EENSW_ISF_SB_EEEEESI_SJ_SI_SJ_NS1G_6fusion15FusionCallbacksIS1K_NS1O_17LinearCombinationISI_fSI_fLNS_15FloatRoundStyleE2EEESH_S1N_JEEENS4_5SM1004TMEM4LOAD25SM100_TMEM_LOAD_16dp32b8xES13_NS14_INS15_ILi0ELi4ELi3EEES18_NSW_INS5_IJS19_NSA_ILi16EEEEEENS5_IJS1Z_SB_EEEEEEENS4_39AutoVectorizingCopyWithAssumedAlignmentILi128EEENS4_14SM90_TMA_STOREES23_S25_S25_EEEvvEEEEvNT_6ParamsE) ;  /* 0xffffff5002e07950 */ /* 0x000fea0003c3ffff */
        .weak           $__internal_2_$__cuda_sm10x_tcgen05_guardrail_trap_unallocated_columns_being_dealloced
        .type           $__internal_2_$__cuda_sm10x_tcgen05_guardrail_trap_unallocated_columns_being_dealloced,@function
        .size           $__internal_2_$__cuda_sm10x_tcgen05_guardrail_trap_unallocated_columns_being_dealloced,(.L_x_144 - $__internal_2_$__cuda_sm10x_tcgen05_guardrail_trap_unallocated_columns_being_dealloced)
$__internal_2_$__cuda_sm10x_tcgen05_guardrail_trap_unallocated_columns_being_dealloced:
[----:B------:R-:W-:Y:S05]  /*ac80*/  BPT.TRAP 0x1 ;  /* 0x000000040000795c */ /* 0x000fea0000300000 */
[----:B------:R-:W-:-:S04]  /*ac90*/  HFMA2 R3, -RZ, RZ, 0, 0 ;  /* 0x00000000ff037431 */ /* 0x000fc800000001ff */
[----:B------:R-:W-:Y:S05]  /*aca0*/  RET.REL.NODEC R2 `(_ZN7cutlass13device_kernelINS_4gemm6kernel13GemmUniversalIN4cute5tupleIJiiiiEEENS1_10collective13CollectiveMmaINS1_35MainloopSm100TmaUmmaWarpSpecializedILi5ELi2ELi4ENS5_IJNS4_1CILi1EEESB_SB_EEEEENS5_IJNSA_ILi64EEENSA_ILi240EEENSA_ILi128EEEEEENS_12float_e4m3_tENS5_IJlSB_lEEESI_SJ_NS4_8TiledMMAINS4_8MMA_AtomIJNS4_10MMA_TraitsINS4_19SM100_MMA_F8F6F4_SSEJSI_SI_fSE_SF_NS4_17integral_constantINS4_4UMMA5MajorELSQ_0EEESR_NSO_INSP_7ScaleInELSS_0EEEST_EEEEEENS4_6LayoutISC_NS5_IJNSA_ILi0EEESX_SX_EEEEENS5_IJNS4_10UnderscoreES10_S10_EEEEENS4_13SM90_TMA_LOADENS4_14ComposedLayoutINS4_7SwizzleILi3ELi4ELi3EEENS4_18smem_ptr_flag_bitsILi8EEENSW_INS5_IJNSA_ILi8EEESG_EEENS5_IJSG_SB_EEEEEEEvNS4_8identityES13_S1D_vS1E_EENS_8epilogue10collective18CollectiveEpilogueINS1G_23Sm100TmaWarpSpecializedILi1ELi1ELi120ELb0ELb0EEEJSH_NS5_IJNSW_ISE_SB_EENSW_ISF_SB_EEEEESI_SJ_SI_SJ_NS1G_6fusion15FusionCallbacksIS1K_NS1O_17LinearCombinationISI_fSI_fLNS_15FloatRoundStyleE2EEESH_S1N_JEEENS4_5SM1004TMEM4LOAD25SM100_TMEM_LOAD_16dp32b8xES13_NS14_INS15_ILi0ELi4ELi3EEES18_NSW_INS5_IJS19_NSA_ILi16EEEEEENS5_IJS1Z_SB_EEEEEEENS4_39AutoVectorizingCopyWithAssumedAlignmentILi128EEENS4_14SM90_TMA_STOREES23_S25_S25_EEEvvEEEEvNT_6ParamsE) ;  /* 0xffffff5002d47950 */ /* 0x000fea0003c3ffff */
.L_x_143:
[----:B------:R-:W-:-:S00]  /*acb0*/  BRA `(.L_x_143) ;  /* 0xfffffffc00fc7947 */ /* 0x000fc0000383ffff */
[----:B------:R-:W-:-:S00]  /*acc0*/  NOP ;  /* 0x0000000000007918 */ /* 0x000fc00000000000 */
        /* <DEDUP_REMOVED lines=11> */
.L_x_144:


//--------------------- .nv.global.init           --------------------------
	.section	.nv.global.init,"aw",@progbits
.nv.global.init:
	.type		$str$26,@object
	.size		$str$26,($str$25 - $str$26)
$str$26:
        /*0000*/ 	.byte	0x2f, 0x74, 0x6d, 0x70, 0x2f, 0x63, 0x75, 0x74, 0x6c, 0x61, 0x73, 0x73, 0x5f, 0x73, 0x77, 0x65
        /*0010*/ 	.byte	0x65, 0x70, 0x5f, 0x73, 0x72, 0x63, 0x2f, 0x69, 0x6e, 0x63, 0x6c, 0x75, 0x64, 0x65, 0x2f, 0x63
        /*0020*/ 	.byte	0x75, 0x74, 0x65, 0x2f, 0x61, 0x74, 0x6f, 0x6d, 0x2f, 0x63, 0x6f, 0x70, 0x79, 0x5f, 0x74, 0x72
        /*0030*/ 	.byte	0x61, 0x69, 0x74, 0x73, 0x5f, 0x73, 0x6d, 0x31, 0x30, 0x30, 0x2e, 0x68, 0x70, 0x70, 0x00
	.type		$str$25,@object
	.size		$str$25,(__unnamed_1 - $str$25)
$str$25:
        /*003f*/ 	.byte	0x28, 0x28, 0x75, 0x69, 0x6e, 0x74, 0x33, 0x32, 0x5f, 0x74, 0x28, 0x74, 0x68, 0x72, 0x65, 0x61
        /*004f*/ 	.byte	0x64, 0x49, 0x64, 0x78, 0x2e, 0x78, 0x29, 0x20, 0x2f, 0x20, 0x33, 0x32, 0x29, 0x20, 0x25, 0x20
        /*005f*/ 	.byte	0x34, 0x29, 0x20, 0x3d, 0x3d, 0x20, 0x28, 0x28, 0x28, 0x74, 0x6d, 0x65, 0x6d, 0x5f, 0x61, 0x64
        /*006f*/ 	.byte	0x64, 0x72, 0x20, 0x3e, 0x3e, 0x20, 0x31, 0x36, 0x29, 0x20, 0x2f, 0x20, 0x33, 0x32, 0x29, 0x20
        /*007f*/ 	.byte	0x25, 0x20, 0x34, 0x29, 0x00
	.type		__unnamed_1,@object
	.size		__unnamed_1,(.L_1 - __unnamed_1)
__unnamed_1:
        /* <DEDUP_REMOVED lines=37> */
        /*02d4*/ 	.byte	0x3c, 0x30, 0x3e, 0x3e, 0x3e, 0x3e, 0x5d, 0x00
.L_1:


//--------------------- .nv.shared._ZN7cutlass13device_kernelINS_4gemm6kernel13GemmUniversalIN4cute5tupleIJiiiiEEENS1_10collective13CollectiveMmaINS1_35MainloopSm100TmaUmmaWarpSpecializedILi5ELi2ELi4ENS5_IJNS4_1CILi1EEESB_SB_EEEEENS5_IJNSA_ILi64EEENSA_ILi240EEENSA_ILi128EEEEEENS_12float_e4m3_tENS5_IJlSB_lEEESI_SJ_NS4_8TiledMMAINS4_8MMA_AtomIJNS4_10MMA_TraitsINS4_19SM100_MMA_F8F6F4_SSEJSI_SI_fSE_SF_NS4_17integral_constantINS4_4UMMA5MajorELSQ_0EEESR_NSO_INSP_7ScaleInELSS_0EEEST_EEEEEENS4_6LayoutISC_NS5_IJNSA_ILi0EEESX_SX_EEEEENS5_IJNS4_10UnderscoreES10_S10_EEEEENS4_13SM90_TMA_LOADENS4_14ComposedLayoutINS4_7SwizzleILi3ELi4ELi3EEENS4_18smem_ptr_flag_bitsILi8EEENSW_INS5_IJNSA_ILi8EEESG_EEENS5_IJSG_SB_EEEEEEEvNS4_8identityES13_S1D_vS1E_EENS_8epilogue10collective18CollectiveEpilogueINS1G_23Sm100TmaWarpSpecializedILi1ELi1ELi120ELb0ELb0EEEJSH_NS5_IJNSW_ISE_SB_EENSW_ISF_SB_EEEEESI_SJ_SI_SJ_NS1G_6fusion15FusionCallbacksIS1K_NS1O_17LinearCombinationISI_fSI_fLNS_15FloatRoundStyleE2EEESH_S1N_JEEENS4_5SM1004TMEM4LOAD25SM100_TMEM_LOAD_16dp32b8xES13_NS14_INS15_ILi0ELi4ELi3EEES18_NSW_INS5_IJS19_NSA_ILi16EEEEEENS5_IJS1Z_SB_EEEEEEENS4_39AutoVectorizingCopyWithAssumedAlignmentILi128EEENS4_14SM90_TMA_STOREES23_S25_S25_EEEvvEEEEvNT_6ParamsE --------------------------
	.section	.nv.shared._ZN7cutlass13device_kernelINS_4gemm6kernel13GemmUniversalIN4cute5tupleIJiiiiEEENS1_10collective13CollectiveMmaINS1_35MainloopSm100TmaUmmaWarpSpecializedILi5ELi2ELi4ENS5_IJNS4_1CILi1EEESB_SB_EEEEENS5_IJNSA_ILi64EEENSA_ILi240EEENSA_ILi128EEEEEENS_12float_e4m3_tENS5_IJlSB_lEEESI_SJ_NS4_8TiledMMAINS4_8MMA_AtomIJNS4_10MMA_TraitsINS4_19SM100_MMA_F8F6F4_SSEJSI_SI_fSE_SF_NS4_17integral_constantINS4_4UMMA5MajorELSQ_0EEESR_NSO_INSP_7ScaleInELSS_0EEEST_EEEEEENS4_6LayoutISC_NS5_IJNSA_ILi0EEESX_SX_EEEEENS5_IJNS4_10UnderscoreES10_S10_EEEEENS4_13SM90_TMA_LOADENS4_14ComposedLayoutINS4_7SwizzleILi3ELi4ELi3EEENS4_18smem_ptr_flag_bitsILi8EEENSW_INS5_IJNSA_ILi8EEESG_EEENS5_IJSG_SB_EEEEEEEvNS4_8identityES13_S1D_vS1E_EENS_8epilogue10collective18CollectiveEpilogueINS1G_23Sm100TmaWarpSpecializedILi1ELi1ELi120ELb0ELb0EEEJSH_NS5_IJNSW_ISE_SB_EENSW_ISF_SB_EEEEESI_SJ_SI_SJ_NS1G_6fusion15FusionCallbacksIS1K_NS1O_17LinearCombinationISI_fSI_fLNS_15FloatRoundStyleE2EEESH_S1N_JEEENS4_5SM1004TMEM4LOAD25SM100_TMEM_LOAD_16dp32b8xES13_NS14_INS15_ILi0ELi4ELi3EEES18_NSW_INS5_IJS19_NSA_ILi16EEEEEENS5_IJS1Z_SB_EEEEEEENS4_39AutoVectorizingCopyWithAssumedAlignmentILi128EEENS4_14SM90_TMA_STOREES23_S25_S25_EEEvvEEEEvNT_6ParamsE,"aw",@nobits
	.sectionflags	@""
	.align	16
	.zero		1024


//--------------------- .nv.shared.reserved.0     --------------------------
	.section	.nv.shared.reserved.0,"aw",@nobits
	.weak		__nv_reservedSMEM_offset_0_alias
	.size		__nv_reservedSMEM_offset_0_alias, 0, 64
	.other		__nv_reservedSMEM_offset_0_alias,@"STO_CUDA_RESERVED_SHARED STV_DEFAULT"
__nv_reservedSMEM_offset_0_alias:
	.zero		0
.nv.shared.reserved.0:
	.zero		64
	.weak		__nv_reservedSMEM_tcgen05_partition
	.type		__nv_reservedSMEM_tcgen05_partition,@object
	.size		__nv_reservedSMEM_tcgen05_partition,(.L_0 - __nv_reservedSMEM_tcgen05_partition)
__nv_reservedSMEM_tcgen05_partition:
	.zero		32
.L_0:


//--------------------- .nv.global                --------------------------
	.section	.nv.global,"aw",@nobits
.nv.global:
	.type		_ZN40_INTERNAL_f5fd71d6_4_k_cu_c4dec39f_257954cute1_E,@object
	.size		_ZN40_INTERNAL_f5fd71d6_4_k_cu_c4dec39f_257954cute1_E,(_ZN40_INTERNAL_f5fd71d6_4_k_cu_c4dec39f_257954cuda3std3__45__cpo6cbeginE - _ZN40_INTERNAL_f5fd71d6_4_k_cu_c4dec39f_257954cute1_E)
_ZN40_INTERNAL_f5fd71d6_4_k_cu_c4dec39f_257954cute1_E:
	.zero		1
	.type		_ZN40_INTERNAL_f5fd71d6_4_k_cu_c4dec39f_257954cuda3std3__45__cpo6cbeginE,@object
	.size		_ZN40_INTERNAL_f5fd71d6_4_k_cu_c4dec39f_257954cuda3std3__45__cpo6cbeginE,(_ZN40_INTERNAL_f5fd71d6_4_k_cu_c4dec39f_257954cuda3std3__48in_placeE - _ZN40_INTERNAL_f5fd71d6_4_k_cu_c4dec39f_257954cuda3std3__45__cpo6cbeginE)
_ZN40_INTERNAL_f5fd71d6_4_k_cu_c4dec39f_257954cuda3std3__45__cpo6cbeginE:
	.zero		1
	.type		_ZN40_INTERNAL_f5fd71d6_4_k_cu_c4dec39f_257954cuda3std3__48in_placeE,@object
	.size		_ZN40_INTERNAL_f5fd71d6_4_k_cu_c4dec39f_257954cuda3std3__48in_placeE,(_ZN40_INTERNAL_f5fd71d6_4_k_cu_c4dec39f_257954cuda3std6ranges3__45__cpo9iter_moveE - _ZN40_INTERNAL_f5fd71d6_4_k_cu_c4dec39f_257954cuda3std3__48in_placeE)
_ZN40_INTERNAL_f5fd71d6_4_k_cu_c4dec39f_257954cuda3std3__48in_placeE:
	.zero		1
	.type		_ZN40_INTERNAL_f5fd71d6_4_k_cu_c4dec39f_257954cuda3std6ranges3__45__cpo9iter_moveE,@object
	.size		_ZN40_INTERNAL_f5fd71d6_4_k_cu_c4dec39f_257954cuda3std6ranges3__45__cpo9iter_moveE,(_ZN40_INTERNAL_f5fd71d6_4_k_cu_c4dec39f_257954cuda3std3__45__cpo5beginE - _ZN40_INTERNAL_f5fd71d6_4_k_cu_c4dec39f_257954cuda3std6ranges3__45__cpo9iter_moveE)
_ZN40_INTERNAL_f5fd71d6_4_k_cu_c4dec39f_257954cuda3std6ranges3__45__cpo9iter_moveE:
	.zero		1
	.type		_ZN40_INTERNAL_f5fd71d6_4_k_cu_c4dec39f_257954cuda3std3__45__cpo5beginE,@object
	.size		_ZN40_INTERNAL_f5fd71d6_4_k_cu_c4dec39f_257954cuda3std3__45__cpo5beginE,(_ZN40_INTERNAL_f5fd71d6_4_k_cu_c4dec39f_257954cuda3std3__442_GLOBAL__N__f5fd71d6_4_k_cu_c4dec39f_257956ignoreE - _ZN40_INTERNAL_f5fd71d6_4_k_cu_c4dec39f_257954cuda3std3__45__cpo5beginE)
_ZN40_INTERNAL_f5fd71d6_4_k_cu_c4dec39f_257954cuda3std3__45__cpo5beginE:
	.zero		1
	.type		_ZN40_INTERNAL_f5fd71d6_4_k_cu_c4dec39f_257954cuda3std3__442_GLOBAL__N__f5fd71d6_4_k_cu_c4dec39f_257956ignoreE,@object
	.size		_ZN40_INTERNAL_f5fd71d6_4_k_cu_c4dec39f_257954cuda3std3__442_GLOBAL__N__f5fd71d6_4_k_cu_c4dec39f_257956ignoreE,(_ZN40_INTERNAL_f5fd71d6_4_k_cu_c4dec39f_257954cute7productE - _ZN40_INTERNAL_f5fd71d6_4_k_cu_c4dec39f_257954cuda3std3__442_GLOBAL__N__f5fd71d6_4_k_cu_c4dec39f_257956ignoreE)
_ZN40_INTERNAL_f5fd71d6_4_k_cu_c4dec39f_257954cuda3std3__442_GLOBAL__N__f5fd71d6_4_k_cu_c4dec39f_257956ignoreE:
	.zero		1
	.type		_ZN40_INTERNAL_f5fd71d6_4_k_cu_c4dec39f_257954cute7productE,@object
	.size		_ZN40_INTERNAL_f5fd71d6_4_k_cu_c4dec39f_257954cute7productE,(_ZN40_INTERNAL_f5fd71d6_4_k_cu_c4dec39f_257954cuda3std3__45__cpo3endE - _ZN40_INTERNAL_f5fd71d6_4_k_cu_c4dec39f_257954cute7productE)
_ZN40_INTERNAL_f5fd71d6_4_k_cu_c4dec39f_257954cute7productE:
	.zero		1
	.type		_ZN40_INTERNAL_f5fd71d6_4_k_cu_c4dec39f_257954cuda3std3__45__cpo3endE,@object
	.size		_ZN40_INTERNAL_f5fd71d6_4_k_cu_c4dec39f_257954cuda3std3__45__cpo3endE,(_ZN40_INTERNAL_f5fd71d6_4_k_cu_c4dec39f_257954cuda3std3__419piecewise_constructE - _ZN40_INTERNAL_f5fd71d6_4_k_cu_c4dec39f_257954cuda3std3__45__cpo3endE)
_ZN40_INTERNAL_f5fd71d6_4_k_cu_c4dec39f_257954cuda3std3__45__cpo3endE:
	.zero		1
	.type		_ZN40_INTERNAL_f5fd71d6_4_k_cu_c4dec39f_257954cuda3std3__419piecewise_constructE,@object
	.size		_ZN40_INTERNAL_f5fd71d6_4_k_cu_c4dec39f_257954cuda3std3__419piecewise_constructE,(_ZN40_INTERNAL_f5fd71d6_4_k_cu_c4dec39f_257954cuda3std3__45__cpo4cendE - _ZN40_INTERNAL_f5fd71d6_4_k_cu_c4dec39f_257954cuda3std3__419piecewise_constructE)
_ZN40_INTERNAL_f5fd71d6_4_k_cu_c4dec39f_257954cuda3std3__419piecewise_constructE:
	.zero		1
	.type		_ZN40_INTERNAL_f5fd71d6_4_k_cu_c4dec39f_257954cuda3std3__45__cpo4cendE,@object
	.size		_ZN40_INTERNAL_f5fd71d6_4_k_cu_c4dec39f_257954cuda3std3__45__cpo4cendE,(_ZN40_INTERNAL_f5fd71d6_4_k_cu_c4dec39f_257954cuda3std6ranges3__45__cpo4swapE - _ZN40_INTERNAL_f5fd71d6_4_k_cu_c4dec39f_257954cuda3std3__45__cpo4cendE)
_ZN40_INTERNAL_f5fd71d6_4_k_cu_c4dec39f_257954cuda3std3__45__cpo4cendE:
	.zero		1
	.type		_ZN40_INTERNAL_f5fd71d6_4_k_cu_c4dec39f_257954cuda3std6ranges3__45__cpo4swapE,@object
	.size		_ZN40_INTERNAL_f5fd71d6_4_k_cu_c4dec39f_257954cuda3std6ranges3__45__cpo4swapE,(.L_9 - _ZN40_INTERNAL_f5fd71d6_4_k_cu_c4dec39f_257954cuda3std6ranges3__45__cpo4swapE)
_ZN40_INTERNAL_f5fd71d6_4_k_cu_c4dec39f_257954cuda3std6ranges3__45__cpo4swapE:
	.zero		1
.L_9:


//--------------------- .nv.constant0._ZN7cutlass13device_kernelINS_4gemm6kernel13GemmUniversalIN4cute5tupleIJiiiiEEENS1_10collective13CollectiveMmaINS1_35MainloopSm100TmaUmmaWarpSpecializedILi5ELi2ELi4ENS5_IJNS4_1CILi1EEESB_SB_EEEEENS5_IJNSA_ILi64EEENSA_ILi240EEENSA_ILi128EEEEEENS_12float_e4m3_tENS5_IJlSB_lEEESI_SJ_NS4_8TiledMMAINS4_8MMA_AtomIJNS4_10MMA_TraitsINS4_19SM100_MMA_F8F6F4_SSEJSI_SI_fSE_SF_NS4_17integral_constantINS4_4UMMA5MajorELSQ_0EEESR_NSO_INSP_7ScaleInELSS_0EEEST_EEEEEENS4_6LayoutISC_NS5_IJNSA_ILi0EEESX_SX_EEEEENS5_IJNS4_10UnderscoreES10_S10_EEEEENS4_13SM90_TMA_LOADENS4_14ComposedLayoutINS4_7SwizzleILi3ELi4ELi3EEENS4_18smem_ptr_flag_bitsILi8EEENSW_INS5_IJNSA_ILi8EEESG_EEENS5_IJSG_SB_EEEEEEEvNS4_8identityES13_S1D_vS1E_EENS_8epilogue10collective18CollectiveEpilogueINS1G_23Sm100TmaWarpSpecializedILi1ELi1ELi120ELb0ELb0EEEJSH_NS5_IJNSW_ISE_SB_EENSW_ISF_SB_EEEEESI_SJ_SI_SJ_NS1G_6fusion15FusionCallbacksIS1K_NS1O_17LinearCombinationISI_fSI_fLNS_15FloatRoundStyleE2EEESH_S1N_JEEENS4_5SM1004TMEM4LOAD25SM100_TMEM_LOAD_16dp32b8xES13_NS14_INS15_ILi0ELi4ELi3EEES18_NSW_INS5_IJS19_NSA_ILi16EEEEEENS5_IJS1Z_SB_EEEEEEENS4_39AutoVectorizingCopyWithAssumedAlignmentILi128EEENS4_14SM90_TMA_STOREES23_S25_S25_EEEvvEEEEvNT_6ParamsE --------------------------
	.section	.nv.constant0._ZN7cutlass13device_kernelINS_4gemm6kernel13GemmUniversalIN4cute5tupleIJiiiiEEENS1_10collective13CollectiveMmaINS1_35MainloopSm100TmaUmmaWarpSpecializedILi5ELi2ELi4ENS5_IJNS4_1CILi1EEESB_SB_EEEEENS5_IJNSA_ILi64EEENSA_ILi240EEENSA_ILi128EEEEEENS_12float_e4m3_tENS5_IJlSB_lEEESI_SJ_NS4_8TiledMMAINS4_8MMA_AtomIJNS4_10MMA_TraitsINS4_19SM100_MMA_F8F6F4_SSEJSI_SI_fSE_SF_NS4_17integral_constantINS4_4UMMA5MajorELSQ_0EEESR_NSO_INSP_7ScaleInELSS_0EEEST_EEEEEENS4_6LayoutISC_NS5_IJNSA_ILi0EEESX_SX_EEEEENS5_IJNS4_10UnderscoreES10_S10_EEEEENS4_13SM90_TMA_LOADENS4_14ComposedLayoutINS4_7SwizzleILi3ELi4ELi3EEENS4_18smem_ptr_flag_bitsILi8EEENSW_INS5_IJNSA_ILi8EEESG_EEENS5_IJSG_SB_EEEEEEEvNS4_8identityES13_S1D_vS1E_EENS_8epilogue10collective18CollectiveEpilogueINS1G_23Sm100TmaWarpSpecializedILi1ELi1ELi120ELb0ELb0EEEJSH_NS5_IJNSW_ISE_SB_EENSW_ISF_SB_EEEEESI_SJ_SI_SJ_NS1G_6fusion15FusionCallbacksIS1K_NS1O_17LinearCombinationISI_fSI_fLNS_15FloatRoundStyleE2EEESH_S1N_JEEENS4_5SM1004TMEM4LOAD25SM100_TMEM_LOAD_16dp32b8xES13_NS14_INS15_ILi0ELi4ELi3EEES18_NSW_INS5_IJS19_NSA_ILi16EEEEEENS5_IJS1Z_SB_EEEEEEENS4_39AutoVectorizingCopyWithAssumedAlignmentILi128EEENS4_14SM90_TMA_STOREES23_S25_S25_EEEvvEEEEvNT_6ParamsE,"a",@progbits
	.sectionflags	@""
	.align	4
.nv.constant0._ZN7cutlass13device_kernelINS_4gemm6kernel13GemmUniversalIN4cute5tupleIJiiiiEEENS1_10collective13CollectiveMmaINS1_35MainloopSm100TmaUmmaWarpSpecializedILi5ELi2ELi4ENS5_IJNS4_1CILi1EEESB_SB_EEEEENS5_IJNSA_ILi64EEENSA_ILi240EEENSA_ILi128EEEEEENS_12float_e4m3_tENS5_IJlSB_lEEESI_SJ_NS4_8TiledMMAINS4_8MMA_AtomIJNS4_10MMA_TraitsINS4_19SM100_MMA_F8F6F4_SSEJSI_SI_fSE_SF_NS4_17integral_constantINS4_4UMMA5MajorELSQ_0EEESR_NSO_INSP_7ScaleInELSS_0EEEST_EEEEEENS4_6LayoutISC_NS5_IJNSA_ILi0EEESX_SX_EEEEENS5_IJNS4_10UnderscoreES10_S10_EEEEENS4_13SM90_TMA_LOADENS4_14ComposedLayoutINS4_7SwizzleILi3ELi4ELi3EEENS4_18smem_ptr_flag_bitsILi8EEENSW_INS5_IJNSA_ILi8EEESG_EEENS5_IJSG_SB_EEEEEEEvNS4_8identityES13_S1D_vS1E_EENS_8epilogue10collective18CollectiveEpilogueINS1G_23Sm100TmaWarpSpecializedILi1ELi1ELi120ELb0ELb0EEEJSH_NS5_IJNSW_ISE_SB_EENSW_ISF_SB_EEEEESI_SJ_SI_SJ_NS1G_6fusion15FusionCallbacksIS1K_NS1O_17LinearCombinationISI_fSI_fLNS_15FloatRoundStyleE2EEESH_S1N_JEEENS4_5SM1004TMEM4LOAD25SM100_TMEM_LOAD_16dp32b8xES13_NS14_INS15_ILi0ELi4ELi3EEES18_NSW_INS5_IJS19_NSA_ILi16EEEEEENS5_IJS1Z_SB_EEEEEEENS4_39AutoVectorizingCopyWithAssumedAlignmentILi128EEENS4_14SM90_TMA_STOREES23_S25_S25_EEEvvEEEEvNT_6ParamsE:
	.zero		2944


//--------------------- SYMBOLS --------------------------

	.type		.nv.reservedSmem.offset0,@object
	.size		.nv.reservedSmem.offset0,0x4
	.type		.nv.reservedSmem.cap,@object
	.size		.nv.reservedSmem.cap,0x4
	.type		__assertfail,@function
